// auto-generated by cutlass_sweep.conv — config: {"arch": "sm_90", "cluster_m": 1, "cluster_n": 1, "conv_kind": "wgrad", "dtype": "bf16", "ndim": 2, "tile_k": 64, "tile_m": 128, "tile_n": 64}
#include "cutlass/cutlass.h"
#include "cute/tensor.hpp"
#include "cutlass/kernel_hardware_info.hpp"
#include "cutlass/conv/convolution.h"
#include "cutlass/conv/dispatch_policy.hpp"
#include "cutlass/conv/collective/collective_builder.hpp"
#include "cutlass/conv/kernel/conv_universal.hpp"
#include "cutlass/conv/device/conv_universal_adapter.hpp"
#include "cutlass/epilogue/collective/collective_builder.hpp"

using namespace cute;
using Elem = cutlass::bfloat16_t;
using Acc  = float;
using LayoutAB = cutlass::layout::TensorNHWC;
using LayoutC  = cutlass::layout::TensorKCSR;
constexpr auto ConvOp = cutlass::conv::Operator::kWgrad;
using TileShape    = Shape<_128, Shape<_64>, Shape<_64>>;
using ClusterShape = Shape<_1, _1, _1>;

using CollectiveEpilogue = typename cutlass::epilogue::collective::CollectiveBuilder<
    cutlass::arch::Sm90, cutlass::arch::OpClassTensorOp,
    TileShape, ClusterShape,
    cutlass::epilogue::collective::EpilogueTileAuto,
    Acc, Acc,
    Elem, LayoutC, 128 / cutlass::sizeof_bits<Elem>::value,
    Elem, LayoutC, 128 / cutlass::sizeof_bits<Elem>::value,
    cutlass::epilogue::collective::EpilogueScheduleAuto
  >::CollectiveOp;

using CollectiveMainloop = typename cutlass::conv::collective::CollectiveBuilder<
    cutlass::arch::Sm90, cutlass::arch::OpClassTensorOp, ConvOp,
    Elem, LayoutAB, 128 / cutlass::sizeof_bits<Elem>::value,
    Elem, LayoutAB, 128 / cutlass::sizeof_bits<Elem>::value,
    Acc,
    TileShape, ClusterShape,
    cutlass::conv::collective::StageCountAutoCarveout<
        static_cast<int>(sizeof(typename CollectiveEpilogue::SharedStorage))>,
    cutlass::conv::collective::KernelScheduleAuto
  >::CollectiveOp;

using ProblemShape = cutlass::conv::ConvProblemShape<
    ConvOp, CollectiveMainloop::DispatchPolicy::NumSpatialDimensions>;
using ConvKernel = cutlass::conv::kernel::ConvUniversal<
    ProblemShape, CollectiveMainloop, CollectiveEpilogue>;
using Conv = cutlass::conv::device::ConvUniversalAdapter<ConvKernel>;

auto* _anchor = &cutlass::device_kernel<ConvKernel>;


// ===== COMPILED SASS (sm_90a) =====

	.target	sm_90a

	.elftype	@"ET_EXEC"


//--------------------- .note.nv.tkinfo           --------------------------
	.section	.note.nv.tkinfo,"",@"SHT_NOTE"
	.sectionflags	@"SHF_NOTE_NV_TKINFO"
	.tkinfo
        /*0018*/ 	.word	0x00000002
        /*0030*/ 	.string	""
        /*0030*/ 	.string	"ptxas"
        /*0030*/ 	.string	"Cuda compilation tools, release 13.0, V13.0.88"
        /*0030*/ 	.string	"Build cuda_13.0.r13.0/compiler.36424714_0"
        /*0030*/ 	.string	"-arch sm_90a -m 64 "



//--------------------- .note.nv.cuinfo           --------------------------
	.section	.note.nv.cuinfo,"",@"SHT_NOTE"
	.sectionflags	@"SHF_NOTE_NV_CUINFO"
        /*0018*/ 	.short	0x0002
        /*001a*/ 	.short	0x005a
        /*001c*/ 	.short	0x0082
	.zero		2


//--------------------- .nv.info                  --------------------------
	.section	.nv.info,"",@"SHT_CUDA_INFO"
	.align	4


	//----- nvinfo : EIATTR_REGCOUNT
	.align		4
        /*0000*/ 	.byte	0x04, 0x2f
        /*0002*/ 	.short	(.L_12 - .L_11)
	.align		4
.L_11:
        /*0004*/ 	.word	index@(_ZN7cutlass13device_kernelINS_4conv6kernel13ConvUniversalINS1_16ConvProblemShapeILNS1_8OperatorE2ELi2EEENS1_10collective14CollectiveConvINS1_46MainloopSm90TmaGmmaWarpSpecializedImplicitGemmILS5_2ELi9ELi2EN4cute5tupleIJNSA_1CILi1EEESD_SD_EEENS1_36KernelImplicitTmaWarpSpecializedSm90ELi1EEENSB_IJNSC_ILi128EEENSB_IJNSC_ILi64EEEEEESJ_EEENS_10bfloat16_tESL_NSA_8TiledMMAINSA_8MMA_AtomIJNSA_4SM904GMMA27MMA_64x64x16_F32BF16BF16_SSILNSP_5MajorE1ELSR_1ELNSP_7ScaleInE1ELSS_1EEEEEENSA_6LayoutISE_NSB_IJNSC_ILi0EEESW_SW_EEEEENSB_IJNSA_10UnderscoreESZ_SZ_EEEEENS7_6detail26Sm90ImplicitGemmTileTraitsINSA_13SM90_TMA_LOADENSA_14ComposedLayoutINSA_7SwizzleILi3ELi4ELi3EEENSA_18smem_ptr_flag_bitsILi16EEENSV_INSB_IJNSB_IJSI_NSC_ILi2EEEEEENSB_IJNSC_ILi8EEES1C_EEENSB_IJSD_NSC_ILi9EEEEEEEEENSB_IJNSB_IJSD_NSC_ILi4096EEEEEENSB_IJSI_NSC_ILi512EEEEEENSB_IJSW_NSC_ILi8192EEEEEEEEEEEEEvEENS13_INSA_20SM90_TMA_LOAD_IM2COLENS15_IS17_S19_NSV_INSB_IJNSB_IJSI_SD_EEES1D_S1F_EEENSB_IJNSB_IJSD_SW_EEES1K_NSB_IJSW_S1H_EEEEEEEEEEvEEEENS_8epilogue10collective6detail29Sm90TmaWarpSpecializedAdapterINS22_15DefaultEpilogueISL_NSB_IJlNSB_IJSD_llEEESW_EEES27_NS21_6thread17LinearCombinationISL_Li1EffLNS28_9ScaleType4KindE0ELNS_15FloatRoundStyleE2ESL_EENS_4gemm15EpilogueDefaultEEEEEvvEEEEvNT_6ParamsE)
        /*0008*/ 	.word	0x0000006a


	//----- nvinfo : EIATTR_FRAME_SIZE
	.align		4
.L_12:
        /*000c*/ 	.byte	0x04, 0x11
        /*000e*/ 	.short	(.L_14 - .L_13)
	.align		4
.L_13:
        /*0010*/ 	.word	index@(_ZN7cutlass13device_kernelINS_4conv6kernel13ConvUniversalINS1_16ConvProblemShapeILNS1_8OperatorE2ELi2EEENS1_10collective14CollectiveConvINS1_46MainloopSm90TmaGmmaWarpSpecializedImplicitGemmILS5_2ELi9ELi2EN4cute5tupleIJNSA_1CILi1EEESD_SD_EEENS1_36KernelImplicitTmaWarpSpecializedSm90ELi1EEENSB_IJNSC_ILi128EEENSB_IJNSC_ILi64EEEEEESJ_EEENS_10bfloat16_tESL_NSA_8TiledMMAINSA_8MMA_AtomIJNSA_4SM904GMMA27MMA_64x64x16_F32BF16BF16_SSILNSP_5MajorE1ELSR_1ELNSP_7ScaleInE1ELSS_1EEEEEENSA_6LayoutISE_NSB_IJNSC_ILi0EEESW_SW_EEEEENSB_IJNSA_10UnderscoreESZ_SZ_EEEEENS7_6detail26Sm90ImplicitGemmTileTraitsINSA_13SM90_TMA_LOADENSA_14ComposedLayoutINSA_7SwizzleILi3ELi4ELi3EEENSA_18smem_ptr_flag_bitsILi16EEENSV_INSB_IJNSB_IJSI_NSC_ILi2EEEEEENSB_IJNSC_ILi8EEES1C_EEENSB_IJSD_NSC_ILi9EEEEEEEEENSB_IJNSB_IJSD_NSC_ILi4096EEEEEENSB_IJSI_NSC_ILi512EEEEEENSB_IJSW_NSC_ILi8192EEEEEEEEEEEEEvEENS13_INSA_20SM90_TMA_LOAD_IM2COLENS15_IS17_S19_NSV_INSB_IJNSB_IJSI_SD_EEES1D_S1F_EEENSB_IJNSB_IJSD_SW_EEES1K_NSB_IJSW_S1H_EEEEEEEEEEvEEEENS_8epilogue10collective6detail29Sm90TmaWarpSpecializedAdapterINS22_15DefaultEpilogueISL_NSB_IJlNSB_IJSD_llEEESW_EEES27_NS21_6thread17LinearCombinationISL_Li1EffLNS28_9ScaleType4KindE0ELNS_15FloatRoundStyleE2ESL_EENS_4gemm15EpilogueDefaultEEEEEvvEEEEvNT_6ParamsE)
        /*0014*/ 	.word	0x00000000


	//----- nvinfo : EIATTR_MIN_STACK_SIZE
	.align		4
.L_14:
        /*0018*/ 	.byte	0x04, 0x12
        /*001a*/ 	.short	(.L_16 - .L_15)
	.align		4
.L_15:
        /*001c*/ 	.word	index@(_ZN7cutlass13device_kernelINS_4conv6kernel13ConvUniversalINS1_16ConvProblemShapeILNS1_8OperatorE2ELi2EEENS1_10collective14CollectiveConvINS1_46MainloopSm90TmaGmmaWarpSpecializedImplicitGemmILS5_2ELi9ELi2EN4cute5tupleIJNSA_1CILi1EEESD_SD_EEENS1_36KernelImplicitTmaWarpSpecializedSm90ELi1EEENSB_IJNSC_ILi128EEENSB_IJNSC_ILi64EEEEEESJ_EEENS_10bfloat16_tESL_NSA_8TiledMMAINSA_8MMA_AtomIJNSA_4SM904GMMA27MMA_64x64x16_F32BF16BF16_SSILNSP_5MajorE1ELSR_1ELNSP_7ScaleInE1ELSS_1EEEEEENSA_6LayoutISE_NSB_IJNSC_ILi0EEESW_SW_EEEEENSB_IJNSA_10UnderscoreESZ_SZ_EEEEENS7_6detail26Sm90ImplicitGemmTileTraitsINSA_13SM90_TMA_LOADENSA_14ComposedLayoutINSA_7SwizzleILi3ELi4ELi3EEENSA_18smem_ptr_flag_bitsILi16EEENSV_INSB_IJNSB_IJSI_NSC_ILi2EEEEEENSB_IJNSC_ILi8EEES1C_EEENSB_IJSD_NSC_ILi9EEEEEEEEENSB_IJNSB_IJSD_NSC_ILi4096EEEEEENSB_IJSI_NSC_ILi512EEEEEENSB_IJSW_NSC_ILi8192EEEEEEEEEEEEEvEENS13_INSA_20SM90_TMA_LOAD_IM2COLENS15_IS17_S19_NSV_INSB_IJNSB_IJSI_SD_EEES1D_S1F_EEENSB_IJNSB_IJSD_SW_EEES1K_NSB_IJSW_S1H_EEEEEEEEEEvEEEENS_8epilogue10collective6detail29Sm90TmaWarpSpecializedAdapterINS22_15DefaultEpilogueISL_NSB_IJlNSB_IJSD_llEEESW_EEES27_NS21_6thread17LinearCombinationISL_Li1EffLNS28_9ScaleType4KindE0ELNS_15FloatRoundStyleE2ESL_EENS_4gemm15EpilogueDefaultEEEEEvvEEEEvNT_6ParamsE)
        /*0020*/ 	.word	0x00000000
.L_16:


//--------------------- .nv.compat                --------------------------
	.section	.nv.compat,"",@"SHT_CUDA_COMPAT_INFO"
	.align	4
        /*0000*/ 	.byte	0x02, 0x09, 0x01, 0x00, 0x02, 0x02, 0x04, 0x00, 0x02, 0x05, 0x05, 0x00, 0x03, 0x07, 0x01, 0x01
        /*0010*/ 	.byte	0x02, 0x03, 0x01, 0x00, 0x02, 0x06, 0x01, 0x00, 0x04, 0x0b, 0x08, 0x00, 0x00, 0x00, 0x00, 0x00
        /*0020*/ 	.byte	0x00, 0x00, 0x00, 0x00


//--------------------- .nv.info._ZN7cutlass13device_kernelINS_4conv6kernel13ConvUniversalINS1_16ConvProblemShapeILNS1_8OperatorE2ELi2EEENS1_10collective14CollectiveConvINS1_46MainloopSm90TmaGmmaWarpSpecializedImplicitGemmILS5_2ELi9ELi2EN4cute5tupleIJNSA_1CILi1EEESD_SD_EEENS1_36KernelImplicitTmaWarpSpecializedSm90ELi1EEENSB_IJNSC_ILi128EEENSB_IJNSC_ILi64EEEEEESJ_EEENS_10bfloat16_tESL_NSA_8TiledMMAINSA_8MMA_AtomIJNSA_4SM904GMMA27MMA_64x64x16_F32BF16BF16_SSILNSP_5MajorE1ELSR_1ELNSP_7ScaleInE1ELSS_1EEEEEENSA_6LayoutISE_NSB_IJNSC_ILi0EEESW_SW_EEEEENSB_IJNSA_10UnderscoreESZ_SZ_EEEEENS7_6detail26Sm90ImplicitGemmTileTraitsINSA_13SM90_TMA_LOADENSA_14ComposedLayoutINSA_7SwizzleILi3ELi4ELi3EEENSA_18smem_ptr_flag_bitsILi16EEENSV_INSB_IJNSB_IJSI_NSC_ILi2EEEEEENSB_IJNSC_ILi8EEES1C_EEENSB_IJSD_NSC_ILi9EEEEEEEEENSB_IJNSB_IJSD_NSC_ILi4096EEEEEENSB_IJSI_NSC_ILi512EEEEEENSB_IJSW_NSC_ILi8192EEEEEEEEEEEEEvEENS13_INSA_20SM90_TMA_LOAD_IM2COLENS15_IS17_S19_NSV_INSB_IJNSB_IJSI_SD_EEES1D_S1F_EEENSB_IJNSB_IJSD_SW_EEES1K_NSB_IJSW_S1H_EEEEEEEEEEvEEEENS_8epilogue10collective6detail29Sm90TmaWarpSpecializedAdapterINS22_15DefaultEpilogueISL_NSB_IJlNSB_IJSD_llEEESW_EEES27_NS21_6thread17LinearCombinationISL_Li1EffLNS28_9ScaleType4KindE0ELNS_15FloatRoundStyleE2ESL_EENS_4gemm15EpilogueDefaultEEEEEvvEEEEvNT_6ParamsE --------------------------
	.section	.nv.info._ZN7cutlass13device_kernelINS_4conv6kernel13ConvUniversalINS1_16ConvProblemShapeILNS1_8OperatorE2ELi2EEENS1_10collective14CollectiveConvINS1_46MainloopSm90TmaGmmaWarpSpecializedImplicitGemmILS5_2ELi9ELi2EN4cute5tupleIJNSA_1CILi1EEESD_SD_EEENS1_36KernelImplicitTmaWarpSpecializedSm90ELi1EEENSB_IJNSC_ILi128EEENSB_IJNSC_ILi64EEEEEESJ_EEENS_10bfloat16_tESL_NSA_8TiledMMAINSA_8MMA_AtomIJNSA_4SM904GMMA27MMA_64x64x16_F32BF16BF16_SSILNSP_5MajorE1ELSR_1ELNSP_7ScaleInE1ELSS_1EEEEEENSA_6LayoutISE_NSB_IJNSC_ILi0EEESW_SW_EEEEENSB_IJNSA_10UnderscoreESZ_SZ_EEEEENS7_6detail26Sm90ImplicitGemmTileTraitsINSA_13SM90_TMA_LOADENSA_14ComposedLayoutINSA_7SwizzleILi3ELi4ELi3EEENSA_18smem_ptr_flag_bitsILi16EEENSV_INSB_IJNSB_IJSI_NSC_ILi2EEEEEENSB_IJNSC_ILi8EEES1C_EEENSB_IJSD_NSC_ILi9EEEEEEEEENSB_IJNSB_IJSD_NSC_ILi4096EEEEEENSB_IJSI_NSC_ILi512EEEEEENSB_IJSW_NSC_ILi8192EEEEEEEEEEEEEvEENS13_INSA_20SM90_TMA_LOAD_IM2COLENS15_IS17_S19_NSV_INSB_IJNSB_IJSI_SD_EEES1D_S1F_EEENSB_IJNSB_IJSD_SW_EEES1K_NSB_IJSW_S1H_EEEEEEEEEEvEEEENS_8epilogue10collective6detail29Sm90TmaWarpSpecializedAdapterINS22_15DefaultEpilogueISL_NSB_IJlNSB_IJSD_llEEESW_EEES27_NS21_6thread17LinearCombinationISL_Li1EffLNS28_9ScaleType4KindE0ELNS_15FloatRoundStyleE2ESL_EENS_4gemm15EpilogueDefaultEEEEEvvEEEEvNT_6ParamsE,"",@"SHT_CUDA_INFO"
	.sectionflags	@""
	.align	4


	//----- nvinfo : EIATTR_CUDA_API_VERSION
	.align		4
        /*0000*/ 	.byte	0x04, 0x37
        /*0002*/ 	.short	(.L_18 - .L_17)
.L_17:
        /*0004*/ 	.word	0x00000082


	//----- nvinfo : EIATTR_KPARAM_INFO
	.align		4
.L_18:
        /*0008*/ 	.byte	0x04, 0x17
        /*000a*/ 	.short	(.L_20 - .L_19)
.L_19:
        /*000c*/ 	.word	0x00000000
        /*0010*/ 	.short	0x0000
        /*0012*/ 	.short	0x0070
        /*0014*/ 	.byte	0x00, 0xf0, 0x01, 0x0e


	//----- nvinfo : EIATTR_SPARSE_MMA_MASK
	.align		4
.L_20:
        /*0018*/ 	.byte	0x03, 0x50
        /*001a*/ 	.short	0x0000


	//----- nvinfo : EIATTR_MAXREG_COUNT
	.align		4
        /*001c*/ 	.byte	0x03, 0x1b
        /*001e*/ 	.short	0x00ff


	//----- nvinfo : EIATTR_NUM_BARRIERS
	.align		4
        /*0020*/ 	.byte	0x02, 0x4c
        /*0022*/ 	.byte	0x01
	.zero		1


	//----- nvinfo : EIATTR_MERCURY_ISA_VERSION
	.align		4
        /*0024*/ 	.byte	0x03, 0x5f
        /*0026*/ 	.short	0x0101


	//----- nvinfo : EIATTR_COOP_GROUP_MASK_REGIDS
	.align		4
        /*0028*/ 	.byte	0x04, 0x29
        /*002a*/ 	.short	(.L_22 - .L_21)


	//   ....[0]....
.L_21:
        /*002c*/ 	.word	0xffffffff


	//   ....[1]....
        /*0030*/ 	.word	0xffffffff


	//   ....[2]....
        /*0034*/ 	.word	0xffffffff


	//----- nvinfo : EIATTR_COOP_GROUP_INSTR_OFFSETS
	.align		4
.L_22:
        /*0038*/ 	.byte	0x04, 0x28
        /*003a*/ 	.short	(.L_24 - .L_23)


	//   ....[0]....
.L_23:
        /*003c*/ 	.word	0x00000060


	//   ....[1]....
        /*0040*/ 	.word	0x00000070


	//   ....[2]....
        /*0044*/ 	.word	0x00000130


	//----- nvinfo : EIATTR_MBARRIER_INSTR_OFFSETS
	.align		4
.L_24:
        /*0048*/ 	.byte	0x04, 0x39
        /*004a*/ 	.short	(.L_26 - .L_25)


	//   ....[0]....
.L_25:
        /*004c*/ 	.word	0x00000270
        /*0050*/ 	.word	0x000000ff
        /*0054*/ 	.word	0x00036000
        /*0058*/ 	.short	0x0100
        /*005a*/ 	.byte	0x08
	.zero		1


	//   ....[1]....
        /*005c*/ 	.word	0x00000280
        /*0060*/ 	.word	0x000000ff
        /*0064*/ 	.word	0x00036048
        /*0068*/ 	.short	0x0100
        /*006a*/ 	.byte	0x08
	.zero		1


	//   ....[2]....
        /*006c*/ 	.word	0x00000290
        /*0070*/ 	.word	0x000000ff
        /*0074*/ 	.word	0x00036008
        /*0078*/ 	.short	0x0100
        /*007a*/ 	.byte	0x08
	.zero		1


	//   ....[3]....
        /*007c*/ 	.word	0x000002a0
        /*0080*/ 	.word	0x000000ff
        /*0084*/ 	.word	0x00036050
        /*0088*/ 	.short	0x0100
        /*008a*/ 	.byte	0x08
	.zero		1


	//   ....[4]....
        /*008c*/ 	.word	0x000002b0
        /*0090*/ 	.word	0x000000ff
        /*0094*/ 	.word	0x00036010
        /*0098*/ 	.short	0x0100
        /*009a*/ 	.byte	0x08
	.zero		1


	//   ....[5]....
        /*009c*/ 	.word	0x000002c0
        /*00a0*/ 	.word	0x000000ff
        /*00a4*/ 	.word	0x00036058
        /*00a8*/ 	.short	0x0100
        /*00aa*/ 	.byte	0x08
	.zero		1


	//   ....[6]....
        /*00ac*/ 	.word	0x000002d0
        /*00b0*/ 	.word	0x000000ff
        /*00b4*/ 	.word	0x00036018
        /*00b8*/ 	.short	0x0100
        /*00ba*/ 	.byte	0x08
	.zero		1


	//   ....[7]....
        /*00bc*/ 	.word	0x000002e0
        /*00c0*/ 	.word	0x000000ff
        /*00c4*/ 	.word	0x00036060
        /*00c8*/ 	.short	0x0100
        /*00ca*/ 	.byte	0x08
	.zero		1


	//   ....[8]....
        /*00cc*/ 	.word	0x000002f0
        /*00d0*/ 	.word	0x000000ff
        /*00d4*/ 	.word	0x00036020
        /*00d8*/ 	.short	0x0100
        /*00da*/ 	.byte	0x08
	.zero		1


	//   ....[9]....
        /*00dc*/ 	.word	0x00000300
        /*00e0*/ 	.word	0x000000ff
        /*00e4*/ 	.word	0x00036068
        /*00e8*/ 	.short	0x0100
        /*00ea*/ 	.byte	0x08
	.zero		1


	//   ....[10]....
        /*00ec*/ 	.word	0x00000310
        /*00f0*/ 	.word	0x000000ff
        /*00f4*/ 	.word	0x00036028
        /*00f8*/ 	.short	0x0100
        /*00fa*/ 	.byte	0x08
	.zero		1


	//   ....[11]....
        /*00fc*/ 	.word	0x00000320
        /*0100*/ 	.word	0x000000ff
        /*0104*/ 	.word	0x00036070
        /*0108*/ 	.short	0x0100
        /*010a*/ 	.byte	0x08
	.zero		1


	//   ....[12]....
        /*010c*/ 	.word	0x00000330
        /*0110*/ 	.word	0x000000ff
        /*0114*/ 	.word	0x00036030
        /*0118*/ 	.short	0x0100
        /*011a*/ 	.byte	0x08
	.zero		1


	//   ....[13]....
        /*011c*/ 	.word	0x00000340
        /*0120*/ 	.word	0x000000ff
        /*0124*/ 	.word	0x00036078
        /*0128*/ 	.short	0x0100
        /*012a*/ 	.byte	0x08
	.zero		1


	//   ....[14]....
        /*012c*/ 	.word	0x00000350
        /*0130*/ 	.word	0x000000ff
        /*0134*/ 	.word	0x00036038
        /*0138*/ 	.short	0x0100
        /*013a*/ 	.byte	0x08
	.zero		1


	//   ....[15]....
        /*013c*/ 	.word	0x00000360
        /*0140*/ 	.word	0x000000ff
        /*0144*/ 	.word	0x00036080
        /*0148*/ 	.short	0x0100
        /*014a*/ 	.byte	0x08
	.zero		1


	//   ....[16]....
        /*014c*/ 	.word	0x00000370
        /*0150*/ 	.word	0x000000ff
        /*0154*/ 	.word	0x00036040
        /*0158*/ 	.short	0x0100
        /*015a*/ 	.byte	0x08
	.zero		1


	//   ....[17]....
        /*015c*/ 	.word	0x00000380
        /*0160*/ 	.word	0x000000ff
        /*0164*/ 	.word	0x00036088
        /*0168*/ 	.short	0x0100
        /*016a*/ 	.byte	0x08
	.zero		1


	//   ....[18]....
        /*016c*/ 	.word	0x00000dc0
        /*0170*/ 	.word	0x00000003
        /*0174*/ 	.word	0x00036000
        /*0178*/ 	.short	0x010a
        /*017a*/ 	.byte	0x3f
	.zero		1


	//   ....[19]....
        /*017c*/ 	.word	0x00001220
        /*0180*/ 	.word	0x00000006
        /*0184*/ 	.word	0x00036000
        /*0188*/ 	.short	0x010a
        /*018a*/ 	.byte	0x3f
	.zero		1


	//   ....[20]....
        /*018c*/ 	.word	0x00001540
        /*0190*/ 	.word	0x000000ff
        /*0194*/ 	.word	0x00000000
        /*0198*/ 	.short	0x0101
        /*019a*/ 	.byte	0x08
	.zero		1


	//   ....[21]....
        /*019c*/ 	.word	0x00001750
        /*01a0*/ 	.word	0x00000004
        /*01a4*/ 	.word	0x00000000
        /*01a8*/ 	.short	0x0101
        /*01aa*/ 	.byte	0x3f
	.zero		1


	//   ....[22]....
        /*01ac*/ 	.word	0x000067f0
        /*01b0*/ 	.word	0x00000005
        /*01b4*/ 	.word	0x00036048
        /*01b8*/ 	.short	0x010a
        /*01ba*/ 	.byte	0x3f
	.zero		1


	//   ....[23]....
        /*01bc*/ 	.word	0x00006de0
        /*01c0*/ 	.word	0x00000004
        /*01c4*/ 	.word	0x00000000
        /*01c8*/ 	.short	0x010a
        /*01ca*/ 	.byte	0x3f
	.zero		1


	//   ....[24]....
        /*01cc*/ 	.word	0x00006e90
        /*01d0*/ 	.word	0x00000000
        /*01d4*/ 	.word	0x00000000
        /*01d8*/ 	.short	0x010a
        /*01da*/ 	.byte	0x3f
	.zero		1


	//   ....[25]....
        /*01dc*/ 	.word	0x00006f40
        /*01e0*/ 	.word	0x00000000
        /*01e4*/ 	.word	0x00000000
        /*01e8*/ 	.short	0x010a
        /*01ea*/ 	.byte	0x3f
	.zero		1


	//   ....[26]....
        /*01ec*/ 	.word	0x00006ff0
        /*01f0*/ 	.word	0x00000000
        /*01f4*/ 	.word	0x00000000
        /*01f8*/ 	.short	0x010a
        /*01fa*/ 	.byte	0x3f
	.zero		1


	//   ....[27]....
        /*01fc*/ 	.word	0x000070a0
        /*0200*/ 	.word	0x00000000
        /*0204*/ 	.word	0x00000000
        /*0208*/ 	.short	0x010a
        /*020a*/ 	.byte	0x3f
	.zero		1


	//   ....[28]....
        /*020c*/ 	.word	0x00007150
        /*0210*/ 	.word	0x00000000
        /*0214*/ 	.word	0x00000000
        /*0218*/ 	.short	0x010a
        /*021a*/ 	.byte	0x3f
	.zero		1


	//   ....[29]....
        /*021c*/ 	.word	0x00007200
        /*0220*/ 	.word	0x00000000
        /*0224*/ 	.word	0x00000000
        /*0228*/ 	.short	0x010a
        /*022a*/ 	.byte	0x3f
	.zero		1


	//   ....[30]....
        /*022c*/ 	.word	0x000072b0
        /*0230*/ 	.word	0x00000000
        /*0234*/ 	.word	0x00000000
        /*0238*/ 	.short	0x010a
        /*023a*/ 	.byte	0x3f
	.zero		1


	//   ....[31]....
        /*023c*/ 	.word	0x00007360
        /*0240*/ 	.word	0x00000002
        /*0244*/ 	.word	0x00000000
        /*0248*/ 	.short	0x010a
        /*024a*/ 	.byte	0x3f
	.zero		1


	//----- nvinfo : EIATTR_NUM_MBARRIERS
	.align		4
.L_26:
        /*024c*/ 	.byte	0x03, 0x38
        /*024e*/ 	.short	0x0012


	//----- nvinfo : EIATTR_EXIT_INSTR_OFFSETS
	.align		4
        /*0250*/ 	.byte	0x04, 0x1c
        /*0252*/ 	.short	(.L_28 - .L_27)


	//   ....[0]....
.L_27:
        /*0254*/ 	.word	0x00000af0


	//   ....[1]....
        /*0258*/ 	.word	0x00001980


	//   ....[2]....
        /*025c*/ 	.word	0x00001aa0


	//   ....[3]....
        /*0260*/ 	.word	0x00005090


	//   ....[4]....
        /*0264*/ 	.word	0x000050c0


	//   ....[5]....
        /*0268*/ 	.word	0x000065c0


	//   ....[6]....
        /*026c*/ 	.word	0x000065f0


	//   ....[7]....
        /*0270*/ 	.word	0x00006610


	//   ....[8]....
        /*0274*/ 	.word	0x00006cd0


	//   ....[9]....
        /*0278*/ 	.word	0x00007390


	//----- nvinfo : EIATTR_MAX_THREADS
	.align		4
.L_28:
        /*027c*/ 	.byte	0x04, 0x05
        /*027e*/ 	.short	(.L_30 - .L_29)
.L_29:
        /*0280*/ 	.word	0x00000100
        /*0284*/ 	.word	0x00000001
        /*0288*/ 	.word	0x00000001


	//----- nvinfo : EIATTR_CRS_STACK_SIZE
	.align		4
.L_30:
        /*028c*/ 	.byte	0x04, 0x1e
        /*028e*/ 	.short	(.L_32 - .L_31)
.L_31:
        /*0290*/ 	.word	0x00000000


	//----- nvinfo : EIATTR_CBANK_PARAM_SIZE
	.align		4
.L_32:
        /*0294*/ 	.byte	0x03, 0x19
        /*0296*/ 	.short	0x03f0


	//----- nvinfo : EIATTR_PARAM_CBANK
	.align		4
        /*0298*/ 	.byte	0x04, 0x0a
        /*029a*/ 	.short	(.L_34 - .L_33)
	.align		4
.L_33:
        /*029c*/ 	.word	index@(.nv.constant0._ZN7cutlass13device_kernelINS_4conv6kernel13ConvUniversalINS1_16ConvProblemShapeILNS1_8OperatorE2ELi2EEENS1_10collective14CollectiveConvINS1_46MainloopSm90TmaGmmaWarpSpecializedImplicitGemmILS5_2ELi9ELi2EN4cute5tupleIJNSA_1CILi1EEESD_SD_EEENS1_36KernelImplicitTmaWarpSpecializedSm90ELi1EEENSB_IJNSC_ILi128EEENSB_IJNSC_ILi64EEEEEESJ_EEENS_10bfloat16_tESL_NSA_8TiledMMAINSA_8MMA_AtomIJNSA_4SM904GMMA27MMA_64x64x16_F32BF16BF16_SSILNSP_5MajorE1ELSR_1ELNSP_7ScaleInE1ELSS_1EEEEEENSA_6LayoutISE_NSB_IJNSC_ILi0EEESW_SW_EEEEENSB_IJNSA_10UnderscoreESZ_SZ_EEEEENS7_6detail26Sm90ImplicitGemmTileTraitsINSA_13SM90_TMA_LOADENSA_14ComposedLayoutINSA_7SwizzleILi3ELi4ELi3EEENSA_18smem_ptr_flag_bitsILi16EEENSV_INSB_IJNSB_IJSI_NSC_ILi2EEEEEENSB_IJNSC_ILi8EEES1C_EEENSB_IJSD_NSC_ILi9EEEEEEEEENSB_IJNSB_IJSD_NSC_ILi4096EEEEEENSB_IJSI_NSC_ILi512EEEEEENSB_IJSW_NSC_ILi8192EEEEEEEEEEEEEvEENS13_INSA_20SM90_TMA_LOAD_IM2COLENS15_IS17_S19_NSV_INSB_IJNSB_IJSI_SD_EEES1D_S1F_EEENSB_IJNSB_IJSD_SW_EEES1K_NSB_IJSW_S1H_EEEEEEEEEEvEEEENS_8epilogue10collective6detail29Sm90TmaWarpSpecializedAdapterINS22_15DefaultEpilogueISL_NSB_IJlNSB_IJSD_llEEESW_EEES27_NS21_6thread17LinearCombinationISL_Li1EffLNS28_9ScaleType4KindE0ELNS_15FloatRoundStyleE2ESL_EENS_4gemm15EpilogueDefaultEEEEEvvEEEEvNT_6ParamsE)
        /*02a0*/ 	.short	0x0210
        /*02a2*/ 	.short	0x03f0


	//----- nvinfo : EIATTR_SW_WAR
	.align		4
.L_34:
        /*02a4*/ 	.byte	0x04, 0x36
        /*02a6*/ 	.short	(.L_36 - .L_35)
.L_35:
        /*02a8*/ 	.word	0x00000008
.L_36:


//--------------------- .nv.callgraph             --------------------------
	.section	.nv.callgraph,"",@"SHT_CUDA_CALLGRAPH"
	.align	4
	.sectionentsize	8
	.align		4
        /*0000*/ 	.word	0x00000000
	.align		4
        /*0004*/ 	.word	0xffffffff
	.align		4
        /*0008*/ 	.word	0x00000000
	.align		4
        /*000c*/ 	.word	0xfffffffe
	.align		4
        /*0010*/ 	.word	0x00000000
	.align		4
        /*0014*/ 	.word	0xfffffffd
	.align		4
        /*0018*/ 	.word	0x00000000
	.align		4
        /*001c*/ 	.word	0xfffffffc


//--------------------- .nv.constant4             --------------------------
	.section	.nv.constant4,"a",@progbits
	.align	8
	.align		8
.nv.constant4:
        /*0000*/ 	.dword	_ZN39_INTERNAL_32050d08_4_k_cu_5da3f373_27924cuda3std3__45__cpo5beginE
	.align		8
        /*0008*/ 	.dword	_ZN39_INTERNAL_32050d08_4_k_cu_5da3f373_27924cuda3std3__45__cpo3endE
	.align		8
        /*0010*/ 	.dword	_ZN39_INTERNAL_32050d08_4_k_cu_5da3f373_27924cuda3std3__45__cpo6cbeginE
	.align		8
        /*0018*/ 	.dword	_ZN39_INTERNAL_32050d08_4_k_cu_5da3f373_27924cuda3std3__45__cpo4cendE
	.align		8
        /*0020*/ 	.dword	_ZN39_INTERNAL_32050d08_4_k_cu_5da3f373_27924cuda3std3__441_GLOBAL__N__32050d08_4_k_cu_5da3f373_27926ignoreE
	.align		8
        /*0028*/ 	.dword	_ZN39_INTERNAL_32050d08_4_k_cu_5da3f373_27924cuda3std3__419piecewise_constructE
	.align		8
        /*0030*/ 	.dword	_ZN39_INTERNAL_32050d08_4_k_cu_5da3f373_27924cuda3std3__48in_placeE
	.align		8
        /*0038*/ 	.dword	_ZN39_INTERNAL_32050d08_4_k_cu_5da3f373_27924cuda3std6ranges3__45__cpo4swapE
	.align		8
        /*0040*/ 	.dword	_ZN39_INTERNAL_32050d08_4_k_cu_5da3f373_27924cuda3std6ranges3__45__cpo9iter_moveE
	.align		8
        /*0048*/ 	.dword	_ZN39_INTERNAL_32050d08_4_k_cu_5da3f373_27924cute7productE
	.align		8
        /*0050*/ 	.dword	_ZN39_INTERNAL_32050d08_4_k_cu_5da3f373_27924cute1_E


//--------------------- .text._ZN7cutlass13device_kernelINS_4conv6kernel13ConvUniversalINS1_16ConvProblemShapeILNS1_8OperatorE2ELi2EEENS1_10collective14CollectiveConvINS1_46MainloopSm90TmaGmmaWarpSpecializedImplicitGemmILS5_2ELi9ELi2EN4cute5tupleIJNSA_1CILi1EEESD_SD_EEENS1_36KernelImplicitTmaWarpSpecializedSm90ELi1EEENSB_IJNSC_ILi128EEENSB_IJNSC_ILi64EEEEEESJ_EEENS_10bfloat16_tESL_NSA_8TiledMMAINSA_8MMA_AtomIJNSA_4SM904GMMA27MMA_64x64x16_F32BF16BF16_SSILNSP_5MajorE1ELSR_1ELNSP_7ScaleInE1ELSS_1EEEEEENSA_6LayoutISE_NSB_IJNSC_ILi0EEESW_SW_EEEEENSB_IJNSA_10UnderscoreESZ_SZ_EEEEENS7_6detail26Sm90ImplicitGemmTileTraitsINSA_13SM90_TMA_LOADENSA_14ComposedLayoutINSA_7SwizzleILi3ELi4ELi3EEENSA_18smem_ptr_flag_bitsILi16EEENSV_INSB_IJNSB_IJSI_NSC_ILi2EEEEEENSB_IJNSC_ILi8EEES1C_EEENSB_IJSD_NSC_ILi9EEEEEEEEENSB_IJNSB_IJSD_NSC_ILi4096EEEEEENSB_IJSI_NSC_ILi512EEEEEENSB_IJSW_NSC_ILi8192EEEEEEEEEEEEEvEENS13_INSA_20SM90_TMA_LOAD_IM2COLENS15_IS17_S19_NSV_INSB_IJNSB_IJSI_SD_EEES1D_S1F_EEENSB_IJNSB_IJSD_SW_EEES1K_NSB_IJSW_S1H_EEEEEEEEEEvEEEENS_8epilogue10collective6detail29Sm90TmaWarpSpecializedAdapterINS22_15DefaultEpilogueISL_NSB_IJlNSB_IJSD_llEEESW_EEES27_NS21_6thread17LinearCombinationISL_Li1EffLNS28_9ScaleType4KindE0ELNS_15FloatRoundStyleE2ESL_EENS_4gemm15EpilogueDefaultEEEEEvvEEEEvNT_6ParamsE --------------------------
	.section	.text._ZN7cutlass13device_kernelINS_4conv6kernel13ConvUniversalINS1_16ConvProblemShapeILNS1_8OperatorE2ELi2EEENS1_10collective14CollectiveConvINS1_46MainloopSm90TmaGmmaWarpSpecializedImplicitGemmILS5_2ELi9ELi2EN4cute5tupleIJNSA_1CILi1EEESD_SD_EEENS1_36KernelImplicitTmaWarpSpecializedSm90ELi1EEENSB_IJNSC_ILi128EEENSB_IJNSC_ILi64EEEEEESJ_EEENS_10bfloat16_tESL_NSA_8TiledMMAINSA_8MMA_AtomIJNSA_4SM904GMMA27MMA_64x64x16_F32BF16BF16_SSILNSP_5MajorE1ELSR_1ELNSP_7ScaleInE1ELSS_1EEEEEENSA_6LayoutISE_NSB_IJNSC_ILi0EEESW_SW_EEEEENSB_IJNSA_10UnderscoreESZ_SZ_EEEEENS7_6detail26Sm90ImplicitGemmTileTraitsINSA_13SM90_TMA_LOADENSA_14ComposedLayoutINSA_7SwizzleILi3ELi4ELi3EEENSA_18smem_ptr_flag_bitsILi16EEENSV_INSB_IJNSB_IJSI_NSC_ILi2EEEEEENSB_IJNSC_ILi8EEES1C_EEENSB_IJSD_NSC_ILi9EEEEEEEEENSB_IJNSB_IJSD_NSC_ILi4096EEEEEENSB_IJSI_NSC_ILi512EEEEEENSB_IJSW_NSC_ILi8192EEEEEEEEEEEEEvEENS13_INSA_20SM90_TMA_LOAD_IM2COLENS15_IS17_S19_NSV_INSB_IJNSB_IJSI_SD_EEES1D_S1F_EEENSB_IJNSB_IJSD_SW_EEES1K_NSB_IJSW_S1H_EEEEEEEEEEvEEEENS_8epilogue10collective6detail29Sm90TmaWarpSpecializedAdapterINS22_15DefaultEpilogueISL_NSB_IJlNSB_IJSD_llEEESW_EEES27_NS21_6thread17LinearCombinationISL_Li1EffLNS28_9ScaleType4KindE0ELNS_15FloatRoundStyleE2ESL_EENS_4gemm15EpilogueDefaultEEEEEvvEEEEvNT_6ParamsE,"ax",@progbits
	.align	128
.text._ZN7cutlass13device_kernelINS_4conv6kernel13ConvUniversalINS1_16ConvProblemShapeILNS1_8OperatorE2ELi2EEENS1_10collective14CollectiveConvINS1_46MainloopSm90TmaGmmaWarpSpecializedImplicitGemmILS5_2ELi9ELi2EN4cute5tupleIJNSA_1CILi1EEESD_SD_EEENS1_36KernelImplicitTmaWarpSpecializedSm90ELi1EEENSB_IJNSC_ILi128EEENSB_IJNSC_ILi64EEEEEESJ_EEENS_10bfloat16_tESL_NSA_8TiledMMAINSA_8MMA_AtomIJNSA_4SM904GMMA27MMA_64x64x16_F32BF16BF16_SSILNSP_5MajorE1ELSR_1ELNSP_7ScaleInE1ELSS_1EEEEEENSA_6LayoutISE_NSB_IJNSC_ILi0EEESW_SW_EEEEENSB_IJNSA_10UnderscoreESZ_SZ_EEEEENS7_6detail26Sm90ImplicitGemmTileTraitsINSA_13SM90_TMA_LOADENSA_14ComposedLayoutINSA_7SwizzleILi3ELi4ELi3EEENSA_18smem_ptr_flag_bitsILi16EEENSV_INSB_IJNSB_IJSI_NSC_ILi2EEEEEENSB_IJNSC_ILi8EEES1C_EEENSB_IJSD_NSC_ILi9EEEEEEEEENSB_IJNSB_IJSD_NSC_ILi4096EEEEEENSB_IJSI_NSC_ILi512EEEEEENSB_IJSW_NSC_ILi8192EEEEEEEEEEEEEvEENS13_INSA_20SM90_TMA_LOAD_IM2COLENS15_IS17_S19_NSV_INSB_IJNSB_IJSI_SD_EEES1D_S1F_EEENSB_IJNSB_IJSD_SW_EEES1K_NSB_IJSW_S1H_EEEEEEEEEEvEEEENS_8epilogue10collective6detail29Sm90TmaWarpSpecializedAdapterINS22_15DefaultEpilogueISL_NSB_IJlNSB_IJSD_llEEESW_EEES27_NS21_6thread17LinearCombinationISL_Li1EffLNS28_9ScaleType4KindE0ELNS_15FloatRoundStyleE2ESL_EENS_4gemm15EpilogueDefaultEEEEEvvEEEEvNT_6ParamsE:
        .type           _ZN7cutlass13device_kernelINS_4conv6kernel13ConvUniversalINS1_16ConvProblemShapeILNS1_8OperatorE2ELi2EEENS1_10collective14CollectiveConvINS1_46MainloopSm90TmaGmmaWarpSpecializedImplicitGemmILS5_2ELi9ELi2EN4cute5tupleIJNSA_1CILi1EEESD_SD_EEENS1_36KernelImplicitTmaWarpSpecializedSm90ELi1EEENSB_IJNSC_ILi128EEENSB_IJNSC_ILi64EEEEEESJ_EEENS_10bfloat16_tESL_NSA_8TiledMMAINSA_8MMA_AtomIJNSA_4SM904GMMA27MMA_64x64x16_F32BF16BF16_SSILNSP_5MajorE1ELSR_1ELNSP_7ScaleInE1ELSS_1EEEEEENSA_6LayoutISE_NSB_IJNSC_ILi0EEESW_SW_EEEEENSB_IJNSA_10UnderscoreESZ_SZ_EEEEENS7_6detail26Sm90ImplicitGemmTileTraitsINSA_13SM90_TMA_LOADENSA_14ComposedLayoutINSA_7SwizzleILi3ELi4ELi3EEENSA_18smem_ptr_flag_bitsILi16EEENSV_INSB_IJNSB_IJSI_NSC_ILi2EEEEEENSB_IJNSC_ILi8EEES1C_EEENSB_IJSD_NSC_ILi9EEEEEEEEENSB_IJNSB_IJSD_NSC_ILi4096EEEEEENSB_IJSI_NSC_ILi512EEEEEENSB_IJSW_NSC_ILi8192EEEEEEEEEEEEEvEENS13_INSA_20SM90_TMA_LOAD_IM2COLENS15_IS17_S19_NSV_INSB_IJNSB_IJSI_SD_EEES1D_S1F_EEENSB_IJNSB_IJSD_SW_EEES1K_NSB_IJSW_S1H_EEEEEEEEEEvEEEENS_8epilogue10collective6detail29Sm90TmaWarpSpecializedAdapterINS22_15DefaultEpilogueISL_NSB_IJlNSB_IJSD_llEEESW_EEES27_NS21_6thread17LinearCombinationISL_Li1EffLNS28_9ScaleType4KindE0ELNS_15FloatRoundStyleE2ESL_EENS_4gemm15EpilogueDefaultEEEEEvvEEEEvNT_6ParamsE,@function
        .size           _ZN7cutlass13device_kernelINS_4conv6kernel13ConvUniversalINS1_16ConvProblemShapeILNS1_8OperatorE2ELi2EEENS1_10collective14CollectiveConvINS1_46MainloopSm90TmaGmmaWarpSpecializedImplicitGemmILS5_2ELi9ELi2EN4cute5tupleIJNSA_1CILi1EEESD_SD_EEENS1_36KernelImplicitTmaWarpSpecializedSm90ELi1EEENSB_IJNSC_ILi128EEENSB_IJNSC_ILi64EEEEEESJ_EEENS_10bfloat16_tESL_NSA_8TiledMMAINSA_8MMA_AtomIJNSA_4SM904GMMA27MMA_64x64x16_F32BF16BF16_SSILNSP_5MajorE1ELSR_1ELNSP_7ScaleInE1ELSS_1EEEEEENSA_6LayoutISE_NSB_IJNSC_ILi0EEESW_SW_EEEEENSB_IJNSA_10UnderscoreESZ_SZ_EEEEENS7_6detail26Sm90ImplicitGemmTileTraitsINSA_13SM90_TMA_LOADENSA_14ComposedLayoutINSA_7SwizzleILi3ELi4ELi3EEENSA_18smem_ptr_flag_bitsILi16EEENSV_INSB_IJNSB_IJSI_NSC_ILi2EEEEEENSB_IJNSC_ILi8EEES1C_EEENSB_IJSD_NSC_ILi9EEEEEEEEENSB_IJNSB_IJSD_NSC_ILi4096EEEEEENSB_IJSI_NSC_ILi512EEEEEENSB_IJSW_NSC_ILi8192EEEEEEEEEEEEEvEENS13_INSA_20SM90_TMA_LOAD_IM2COLENS15_IS17_S19_NSV_INSB_IJNSB_IJSI_SD_EEES1D_S1F_EEENSB_IJNSB_IJSD_SW_EEES1K_NSB_IJSW_S1H_EEEEEEEEEEvEEEENS_8epilogue10collective6detail29Sm90TmaWarpSpecializedAdapterINS22_15DefaultEpilogueISL_NSB_IJlNSB_IJSD_llEEESW_EEES27_NS21_6thread17LinearCombinationISL_Li1EffLNS28_9ScaleType4KindE0ELNS_15FloatRoundStyleE2ESL_EENS_4gemm15EpilogueDefaultEEEEEvvEEEEvNT_6ParamsE,(.L_x_161 - _ZN7cutlass13device_kernelINS_4conv6kernel13ConvUniversalINS1_16ConvProblemShapeILNS1_8OperatorE2ELi2EEENS1_10collective14CollectiveConvINS1_46MainloopSm90TmaGmmaWarpSpecializedImplicitGemmILS5_2ELi9ELi2EN4cute5tupleIJNSA_1CILi1EEESD_SD_EEENS1_36KernelImplicitTmaWarpSpecializedSm90ELi1EEENSB_IJNSC_ILi128EEENSB_IJNSC_ILi64EEEEEESJ_EEENS_10bfloat16_tESL_NSA_8TiledMMAINSA_8MMA_AtomIJNSA_4SM904GMMA27MMA_64x64x16_F32BF16BF16_SSILNSP_5MajorE1ELSR_1ELNSP_7ScaleInE1ELSS_1EEEEEENSA_6LayoutISE_NSB_IJNSC_ILi0EEESW_SW_EEEEENSB_IJNSA_10UnderscoreESZ_SZ_EEEEENS7_6detail26Sm90ImplicitGemmTileTraitsINSA_13SM90_TMA_LOADENSA_14ComposedLayoutINSA_7SwizzleILi3ELi4ELi3EEENSA_18smem_ptr_flag_bitsILi16EEENSV_INSB_IJNSB_IJSI_NSC_ILi2EEEEEENSB_IJNSC_ILi8EEES1C_EEENSB_IJSD_NSC_ILi9EEEEEEEEENSB_IJNSB_IJSD_NSC_ILi4096EEEEEENSB_IJSI_NSC_ILi512EEEEEENSB_IJSW_NSC_ILi8192EEEEEEEEEEEEEvEENS13_INSA_20SM90_TMA_LOAD_IM2COLENS15_IS17_S19_NSV_INSB_IJNSB_IJSI_SD_EEES1D_S1F_EEENSB_IJNSB_IJSD_SW_EEES1K_NSB_IJSW_S1H_EEEEEEEEEEvEEEENS_8epilogue10collective6detail29Sm90TmaWarpSpecializedAdapterINS22_15DefaultEpilogueISL_NSB_IJlNSB_IJSD_llEEESW_EEES27_NS21_6thread17LinearCombinationISL_Li1EffLNS28_9ScaleType4KindE0ELNS_15FloatRoundStyleE2ESL_EENS_4gemm15EpilogueDefaultEEEEEvvEEEEvNT_6ParamsE)
        .other          _ZN7cutlass13device_kernelINS_4conv6kernel13ConvUniversalINS1_16ConvProblemShapeILNS1_8OperatorE2ELi2EEENS1_10collective14CollectiveConvINS1_46MainloopSm90TmaGmmaWarpSpecializedImplicitGemmILS5_2ELi9ELi2EN4cute5tupleIJNSA_1CILi1EEESD_SD_EEENS1_36KernelImplicitTmaWarpSpecializedSm90ELi1EEENSB_IJNSC_ILi128EEENSB_IJNSC_ILi64EEEEEESJ_EEENS_10bfloat16_tESL_NSA_8TiledMMAINSA_8MMA_AtomIJNSA_4SM904GMMA27MMA_64x64x16_F32BF16BF16_SSILNSP_5MajorE1ELSR_1ELNSP_7ScaleInE1ELSS_1EEEEEENSA_6LayoutISE_NSB_IJNSC_ILi0EEESW_SW_EEEEENSB_IJNSA_10UnderscoreESZ_SZ_EEEEENS7_6detail26Sm90ImplicitGemmTileTraitsINSA_13SM90_TMA_LOADENSA_14ComposedLayoutINSA_7SwizzleILi3ELi4ELi3EEENSA_18smem_ptr_flag_bitsILi16EEENSV_INSB_IJNSB_IJSI_NSC_ILi2EEEEEENSB_IJNSC_ILi8EEES1C_EEENSB_IJSD_NSC_ILi9EEEEEEEEENSB_IJNSB_IJSD_NSC_ILi4096EEEEEENSB_IJSI_NSC_ILi512EEEEEENSB_IJSW_NSC_ILi8192EEEEEEEEEEEEEvEENS13_INSA_20SM90_TMA_LOAD_IM2COLENS15_IS17_S19_NSV_INSB_IJNSB_IJSI_SD_EEES1D_S1F_EEENSB_IJNSB_IJSD_SW_EEES1K_NSB_IJSW_S1H_EEEEEEEEEEvEEEENS_8epilogue10collective6detail29Sm90TmaWarpSpecializedAdapterINS22_15DefaultEpilogueISL_NSB_IJlNSB_IJSD_llEEESW_EEES27_NS21_6thread17LinearCombinationISL_Li1EffLNS28_9ScaleType4KindE0ELNS_15FloatRoundStyleE2ESL_EENS_4gemm15EpilogueDefaultEEEEEvvEEEEvNT_6ParamsE,@"STO_CUDA_ENTRY STV_DEFAULT"
_ZN7cutlass13device_kernelINS_4conv6kernel13ConvUniversalINS1_16ConvProblemShapeILNS1_8OperatorE2ELi2EEENS1_10collective14CollectiveConvINS1_46MainloopSm90TmaGmmaWarpSpecializedImplicitGemmILS5_2ELi9ELi2EN4cute5tupleIJNSA_1CILi1EEESD_SD_EEENS1_36KernelImplicitTmaWarpSpecializedSm90ELi1EEENSB_IJNSC_ILi128EEENSB_IJNSC_ILi64EEEEEESJ_EEENS_10bfloat16_tESL_NSA_8TiledMMAINSA_8MMA_AtomIJNSA_4SM904GMMA27MMA_64x64x16_F32BF16BF16_SSILNSP_5MajorE1ELSR_1ELNSP_7ScaleInE1ELSS_1EEEEEENSA_6LayoutISE_NSB_IJNSC_ILi0EEESW_SW_EEEEENSB_IJNSA_10UnderscoreESZ_SZ_EEEEENS7_6detail26Sm90ImplicitGemmTileTraitsINSA_13SM90_TMA_LOADENSA_14ComposedLayoutINSA_7SwizzleILi3ELi4ELi3EEENSA_18smem_ptr_flag_bitsILi16EEENSV_INSB_IJNSB_IJSI_NSC_ILi2EEEEEENSB_IJNSC_ILi8EEES1C_EEENSB_IJSD_NSC_ILi9EEEEEEEEENSB_IJNSB_IJSD_NSC_ILi4096EEEEEENSB_IJSI_NSC_ILi512EEEEEENSB_IJSW_NSC_ILi8192EEEEEEEEEEEEEvEENS13_INSA_20SM90_TMA_LOAD_IM2COLENS15_IS17_S19_NSV_INSB_IJNSB_IJSI_SD_EEES1D_S1F_EEENSB_IJNSB_IJSD_SW_EEES1K_NSB_IJSW_S1H_EEEEEEEEEEvEEEENS_8epilogue10collective6detail29Sm90TmaWarpSpecializedAdapterINS22_15DefaultEpilogueISL_NSB_IJlNSB_IJSD_llEEESW_EEES27_NS21_6thread17LinearCombinationISL_Li1EffLNS28_9ScaleType4KindE0ELNS_15FloatRoundStyleE2ESL_EENS_4gemm15EpilogueDefaultEEEEEvvEEEEvNT_6ParamsE:
[----:B------:R-:W-:Y:S01]  /*0000*/  LDC R1, c[0x0][0x28] ;  /* 0x00000a00ff017b82 */ /* 0x000fe20000000800 */
[----:B------:R-:W0:Y:S01]  /*0010*/  S2R R9, SR_TID.X ;  /* 0x0000000000097919 */ /* 0x000e220000002100 */
[----:B------:R-:W-:Y:S01]  /*0020*/  ELECT P0, URZ, PT ;  /* 0x00000000003f782f */ /* 0x000fe20003800000 */
[----:B------:R-:W-:Y:S01]  /*0030*/  BSSY B0, `(.L_x_0) ;  /* 0x000000f000007945 */ /* 0x000fe20003800000 */
[--C-:B0-----:R-:W-:Y:S02]  /*0040*/  SHF.R.U32.HI R0, RZ, 0x5, R9.reuse ;  /* 0x00000005ff007819 */ /* 0x101fe40000011609 */
[----:B------:R-:W-:-:S03]  /*0050*/  SHF.R.U32.HI R3, RZ, 0x7, R9 ;  /* 0x00000007ff037819 */ /* 0x000fc60000011609 */
[----:B------:R-:W0:Y:S04]  /*0060*/  SHFL.IDX PT, R2, R0, RZ, 0x1f ;  /* 0x00001fff00027589 */ /* 0x000e2800000e0000 */
[----:B------:R1:W2:Y:S01]  /*0070*/  SHFL.IDX PT, R5, R3, RZ, 0x1f ;  /* 0x00001fff03057589 */ /* 0x0002a200000e0000 */
[----:B0-----:R-:W-:-:S13]  /*0080*/  ISETP.NE.OR P0, PT, R2, RZ, !P0 ;  /* 0x000000ff0200720c */ /* 0x001fda0004705670 */
[----:B-12---:R-:W-:Y:S05]  /*0090*/  @P0 BRA `(.L_x_1) ;  /* 0x0000000000200947 */ /* 0x006fea0003800000 */
[----:B------:R-:W-:Y:S02]  /*00a0*/  ULDC.64 UR4, c[0x0][0x198] ;  /* 0x0000660000047ab9 */ /* 0x000fe40000000a00 */
[----:B------:R-:W-:Y:S02]  /*00b0*/  UIADD3 UR6, UP0, UR4, 0xf0, URZ ;  /* 0x000000f004067890 */ /* 0x000fe4000ff1e03f */
[----:B------:R-:W-:Y:S02]  /*00c0*/  UIADD3 UR4, UP1, UR4, 0x1f0, URZ ;  /* 0x000001f004047890 */ /* 0x000fe4000ff3e03f */
[----:B------:R-:W-:Y:S02]  /*00d0*/  UIADD3.X UR7, URZ, UR5, URZ, UP0, !UPT ;  /* 0x000000053f077290 */ /* 0x000fe400087fe43f */
[----:B------:R-:W-:-:S07]  /*00e0*/  UIADD3.X UR5, URZ, UR5, URZ, UP1, !UPT ;  /* 0x000000053f057290 */ /* 0x000fce0008ffe43f */
[----:B------:R0:W-:Y:S02]  /*00f0*/  UTMACCTL.PF [UR6] ;  /* 0x00000000060079b9 */ /* 0x0001e40008040000 */
[----:B------:R0:W-:Y:S02]  /*0100*/  UTMACCTL.PF [UR4] ;  /* 0x00000000040079b9 */ /* 0x0001e40008040000 */
[----:B0-----:R-:W-:Y:S01]  /*0110*/  NOP ;  /* 0x0000000000007918 */ /* 0x001fe20000000000 */
.L_x_1:
[----:B------:R-:W-:Y:S05]  /*0120*/  BSYNC B0 ;  /* 0x0000000000007941 */ /* 0x000fea0003800000 */
.L_x_0:
[----:B------:R-:W0:Y:S01]  /*0130*/  SHFL.IDX PT, R0, R0, RZ, 0x1f ;  /* 0x00001fff00007589 */ /* 0x000e2200000e0000 */
[----:B------:R-:W-:-:S04]  /*0140*/  SHF.R.S32.HI R3, RZ, 0x1f, R2 ;  /* 0x0000001fff037819 */ /* 0x000fc80000011402 */
[----:B------:R-:W-:Y:S02]  /*0150*/  LEA.HI R3, R3, R2, RZ, 0x2 ;  /* 0x0000000203037211 */ /* 0x000fe400078f10ff */
[----:B0-----:R-:W-:-:S13]  /*0160*/  ISETP.NE.AND P0, PT, R0, RZ, PT ;  /* 0x000000ff0000720c */ /* 0x001fda0003f05270 */
[----:B------:R-:W-:Y:S05]  /*0170*/  @P0 BRA `(.L_x_2) ;  /* 0x00000000008c0947 */ /* 0x000fea0003800000 */
[----:B------:R-:W-:Y:S01]  /*0180*/  ELECT P0, URZ, PT ;  /* 0x00000000003f782f */ /* 0x000fe20003800000 */
[----:B------:R-:W-:-:S12]  /*0190*/  BSSY B0, `(.L_x_2) ;  /* 0x0000021000007945 */ /* 0x000fd80003800000 */
[----:B------:R-:W-:Y:S05]  /*01a0*/  @!P0 BRA `(.L_x_3) ;  /* 0x00000000007c8947 */ /* 0x000fea0003800000 */
[----:B------:R-:W0:Y:S01]  /*01b0*/  S2UR UR8, SR_CgaCtaId ;  /* 0x00000000000879c3 */ /* 0x000e220000008800 */
[----:B------:R-:W-:Y:S01]  /*01c0*/  UMOV UR4, 0x400 ;  /* 0x0000040000047882 */ /* 0x000fe20000000000 */
[----:B------:R-:W-:Y:S01]  /*01d0*/  UMOV UR5, 0x1 ;  /* 0x0000000100057882 */ /* 0x000fe20000000000 */
[----:B------:R-:W-:Y:S02]  /*01e0*/  UMOV UR6, 0x80 ;  /* 0x0000008000067882 */ /* 0x000fe40000000000 */
[----:B------:R-:W-:-:S04]  /*01f0*/  UIADD3 UR6, -UR6, 0x100000, URZ ;  /* 0x0010000006067890 */ /* 0x000fc8000fffe13f */
[----:B------:R-:W-:Y:S02]  /*0200*/  USHF.L.U32 UR7, UR6, 0xb, URZ ;  /* 0x0000000b06077899 */ /* 0x000fe4000800063f */
[----:B------:R-:W-:Y:S02]  /*0210*/  USHF.L.U32 UR6, UR6, 0x1, URZ ;  /* 0x0000000106067899 */ /* 0x000fe4000800063f */
[----:B0-----:R-:W-:Y:S02]  /*0220*/  ULEA UR8, UR8, UR4, 0x18 ;  /* 0x0000000408087291 */ /* 0x001fe4000f8ec03f */
[----:B------:R-:W-:-:S04]  /*0230*/  UIADD3 UR4, -UR5, 0x100000, URZ ;  /* 0x0010000005047890 */ /* 0x000fc8000fffe13f */
[----:B------:R-:W-:Y:S02]  /*0240*/  USHF.L.U32 UR5, UR4, 0xb, URZ ;  /* 0x0000000b04057899 */ /* 0x000fe4000800063f */
[----:B------:R-:W-:Y:S01]  /*0250*/  USHF.L.U32 UR4, UR4, 0x1, URZ ;  /* 0x0000000104047899 */ /* 0x000fe2000800063f */
[----:B------:R-:W0:Y:S11]  /*0260*/  FENCE.VIEW.ASYNC.S ;  /* 0x00000000000073c6 */ /* 0x000e360000000000 */
[----:B0-----:R0:W1:Y:S01]  /*0270*/  SYNCS.EXCH.64 URZ, [UR8+0x36000], UR4 ;  /* 0x03600004083f75b2 */ /* 0x0010620008000100 */
[----:B------:R0:W2:Y:S01]  /*0280*/  SYNCS.EXCH.64 URZ, [UR8+0x36048], UR6 ;  /* 0x03604806083f75b2 */ /* 0x0000a20008000100 */
[----:B------:R0:W3:Y:S01]  /*0290*/  SYNCS.EXCH.64 URZ, [UR8+0x36008], UR4 ;  /* 0x03600804083f75b2 */ /* 0x0000e20008000100 */
[----:B------:R0:W4:Y:S01]  /*02a0*/  SYNCS.EXCH.64 URZ, [UR8+0x36050], UR6 ;  /* 0x03605006083f75b2 */ /* 0x0001220008000100 */
[----:B------:R0:W0:Y:S01]  /*02b0*/  SYNCS.EXCH.64 URZ, [UR8+0x36010], UR4 ;  /* 0x03601004083f75b2 */ /* 0x0000220008000100 */
        /* <DEDUP_REMOVED lines=13> */
[----:B------:R-:W-:Y:S01]  /*0390*/  NOP ;  /* 0x0000000000007918 */ /* 0x000fe20000000000 */
.L_x_3:
[----:B0-----:R-:W-:Y:S05]  /*03a0*/  BSYNC B0 ;  /* 0x0000000000007941 */ /* 0x001fea0003800000 */
.L_x_2:
[----:B------:R-:W-:Y:S01]  /*03b0*/  ULDC.64 UR4, c[0x0][0x598] ;  /* 0x0001660000047ab9 */ /* 0x000fe20000000a00 */
[----:B------:R-:W-:Y:S01]  /*03c0*/  LOP3.LUT R3, R3, 0xfffffffc, RZ, 0xc0, !PT ;  /* 0xfffffffc03037812 */ /* 0x000fe200078ec0ff */
[----:B------:R-:W-:Y:S01]  /*03d0*/  NOP ;  /* 0x0000000000007918 */ /* 0x000fe20000000000 */
[----:B------:R-:W-:Y:S01]  /*03e0*/  ISETP.NE.U32.AND P0, PT, RZ, UR4, PT ;  /* 0x00000004ff007c0c */ /* 0x000fe2000bf05070 */
[----:B------:R-:W-:Y:S01]  /*03f0*/  NOP ;  /* 0x0000000000007918 */ /* 0x000fe20000000000 */
[----:B-1234-:R-:W-:Y:S01]  /*0400*/  BAR.SYNC.DEFER_BLOCKING 0x0 ;  /* 0x0000000000007b1d */ /* 0x01efe20000010000 */
[----:B------:R-:W-:Y:S01]  /*0410*/  IMAD.IADD R4, R2, 0x1, -R3 ;  /* 0x0000000102047824 */ /* 0x000fe200078e0a03 */
[----:B------:R-:W-:Y:S02]  /*0420*/  ISETP.NE.AND.EX P0, PT, RZ, UR5, PT, P0 ;  /* 0x00000005ff007c0c */ /* 0x000fe4000bf05300 */
[C---:B------:R-:W-:Y:S02]  /*0430*/  ISETP.NE.AND P2, PT, R5.reuse, 0x1, PT ;  /* 0x000000010500780c */ /* 0x040fe40003f45270 */
[----:B------:R-:W-:Y:S01]  /*0440*/  LOP3.LUT P1, RZ, R5, R4, RZ, 0xfc, !PT ;  /* 0x0000000405ff7212 */ /* 0x000fe2000782fcff */
[----:B------:R-:W-:-:S03]  /*0450*/  ULDC.64 UR12, c[0x0][0x208] ;  /* 0x00008200000c7ab9 */ /* 0x000fc60000000a00 */
[----:B------:R-:W-:-:S04]  /*0460*/  SEL R0, RZ, 0x1, P1 ;  /* 0x00000001ff007807 */ /* 0x000fc80000800000 */
[----:B------:R-:W-:Y:S01]  /*0470*/  SEL R0, R0, 0x2, P2 ;  /* 0x0000000200007807 */ /* 0x000fe20001000000 */
[----:B------:R-:W-:Y:S06]  /*0480*/  @!P0 BRA `(.L_x_4) ;  /* 0x00000000001c8947 */ /* 0x000fec0003800000 */
[----:B------:R-:W0:Y:S02]  /*0490*/  LDC.64 R2, c[0x0][0x598] ;  /* 0x00016600ff027b82 */ /* 0x000e240000000a00 */
[----:B0-----:R-:W2:Y:S02]  /*04a0*/  LDG.E.64 R2, desc[UR12][R2.64] ;  /* 0x0000000c02027981 */ /* 0x001ea4000c1e1b00 */
[----:B--2---:R-:W-:-:S04]  /*04b0*/  ISETP.NE.U32.AND P0, PT, R2, RZ, PT ;  /* 0x000000ff0200720c */ /* 0x004fc80003f05070 */
[----:B------:R-:W-:-:S13]  /*04c0*/  ISETP.NE.AND.EX P0, PT, R3, RZ, PT, P0 ;  /* 0x000000ff0300720c */ /* 0x000fda0003f05300 */
[----:B------:R-:W-:Y:S05]  /*04d0*/  @!P0 BRA `(.L_x_4) ;  /* 0x0000000000088947 */ /* 0x000fea0003800000 */
[----:B------:R2:W5:Y:S01]  /*04e0*/  LD.E R16, desc[UR12][R2.64] ;  /* 0x0000000c02107980 */ /* 0x000562000c101900 */
[----:B------:R-:W-:Y:S05]  /*04f0*/  BRA `(.L_x_5) ;  /* 0x0000000000207947 */ /* 0x000fea0003800000 */
.L_x_4:
[----:B------:R-:W-:Y:S02]  /*0500*/  ULDC.64 UR4, c[0x0][0x588] ;  /* 0x0001620000047ab9 */ /* 0x000fe40000000a00 */
[----:B------:R-:W-:-:S04]  /*0510*/  ISETP.NE.U32.AND P0, PT, RZ, UR4, PT ;  /* 0x00000004ff007c0c */ /* 0x000fc8000bf05070 */
[----:B------:R-:W-:-:S13]  /*0520*/  ISETP.NE.AND.EX P0, PT, RZ, UR5, PT, P0 ;  /* 0x00000005ff007c0c */ /* 0x000fda000bf05300 */
[----:B------:R-:W-:Y:S05]  /*0530*/  @!P0 BRA `(.L_x_6) ;  /* 0x00000000000c8947 */ /* 0x000fea0003800000 */
[----:B------:R-:W0:Y:S02]  /*0540*/  LDC.64 R16, c[0x0][0x588] ;  /* 0x00016200ff107b82 */ /* 0x000e240000000a00 */
[----:B0-----:R0:W5:Y:S01]  /*0550*/  LDG.E R16, desc[UR12][R16.64] ;  /* 0x0000000c10107981 */ /* 0x001162000c1e1900 */
[----:B------:R-:W-:Y:S05]  /*0560*/  BRA `(.L_x_5) ;  /* 0x0000000000047947 */ /* 0x000fea0003800000 */
.L_x_6:
[----:B------:R-:W1:Y:S02]  /*0570*/  LDC R16, c[0x0][0x580] ;  /* 0x00016000ff107b82 */ /* 0x000e640000000800 */
.L_x_5:
[----:B------:R-:W-:Y:S02]  /*0580*/  ULDC.64 UR4, c[0x0][0x5a0] ;  /* 0x0001680000047ab9 */ /* 0x000fe40000000a00 */
[----:B------:R-:W-:-:S04]  /*0590*/  ISETP.NE.U32.AND P0, PT, RZ, UR4, PT ;  /* 0x00000004ff007c0c */ /* 0x000fc8000bf05070 */
[----:B------:R-:W-:-:S13]  /*05a0*/  ISETP.NE.AND.EX P0, PT, RZ, UR5, PT, P0 ;  /* 0x00000005ff007c0c */ /* 0x000fda000bf05300 */
[----:B------:R-:W-:Y:S05]  /*05b0*/  @!P0 BRA `(.L_x_7) ;  /* 0x00000000001c8947 */ /* 0x000fea0003800000 */
[----:B--2---:R-:W2:Y:S02]  /*05c0*/  LDC.64 R2, c[0x0][0x5a0] ;  /* 0x00016800ff027b82 */ /* 0x004ea40000000a00 */
[----:B--2---:R-:W2:Y:S02]  /*05d0*/  LDG.E.64 R2, desc[UR12][R2.64] ;  /* 0x0000000c02027981 */ /* 0x004ea4000c1e1b00 */
[----:B--2---:R-:W-:-:S04]  /*05e0*/  ISETP.NE.U32.AND P0, PT, R2, RZ, PT ;  /* 0x000000ff0200720c */ /* 0x004fc80003f05070 */
[----:B------:R-:W-:-:S13]  /*05f0*/  ISETP.NE.AND.EX P0, PT, R3, RZ, PT, P0 ;  /* 0x000000ff0300720c */ /* 0x000fda0003f05300 */
[----:B------:R-:W-:Y:S05]  /*0600*/  @!P0 BRA `(.L_x_7) ;  /* 0x0000000000088947 */ /* 0x000fea0003800000 */
[----:B------:R2:W5:Y:S01]  /*0610*/  LD.E R22, desc[UR12][R2.64] ;  /* 0x0000000c02167980 */ /* 0x000562000c101900 */
[----:B------:R-:W-:Y:S05]  /*0620*/  BRA `(.L_x_8) ;  /* 0x0000000000207947 */ /* 0x000fea0003800000 */
.L_x_7:
[----:B------:R-:W-:Y:S02]  /*0630*/  ULDC.64 UR4, c[0x0][0x590] ;  /* 0x0001640000047ab9 */ /* 0x000fe40000000a00 */
[----:B------:R-:W-:-:S04]  /*0640*/  ISETP.NE.U32.AND P0, PT, RZ, UR4, PT ;  /* 0x00000004ff007c0c */ /* 0x000fc8000bf05070 */
[----:B------:R-:W-:-:S13]  /*0650*/  ISETP.NE.AND.EX P0, PT, RZ, UR5, PT, P0 ;  /* 0x00000005ff007c0c */ /* 0x000fda000bf05300 */
[----:B------:R-:W-:Y:S05]  /*0660*/  @!P0 BRA `(.L_x_9) ;  /* 0x00000000000c8947 */ /* 0x000fea0003800000 */
[----:B------:R-:W3:Y:S02]  /*0670*/  LDC.64 R22, c[0x0][0x590] ;  /* 0x00016400ff167b82 */ /* 0x000ee40000000a00 */
[----:B---3--:R4:W5:Y:S01]  /*0680*/  LDG.E R22, desc[UR12][R22.64] ;  /* 0x0000000c16167981 */ /* 0x008962000c1e1900 */
[----:B------:R-:W-:Y:S05]  /*0690*/  BRA `(.L_x_8) ;  /* 0x0000000000047947 */ /* 0x000fea0003800000 */
.L_x_9:
[----:B------:R-:W3:Y:S02]  /*06a0*/  LDC R22, c[0x0][0x584] ;  /* 0x00016100ff167b82 */ /* 0x000ee40000000800 */
.L_x_8:
[----:B--2---:R-:W2:Y:S01]  /*06b0*/  LDC R2, c[0x0][0x4c0] ;  /* 0x00013000ff027b82 */ /* 0x004ea20000000800 */
[----:B------:R-:W0:Y:S07]  /*06c0*/  S2R R10, SR_CTAID.Y ;  /* 0x00000000000a7919 */ /* 0x000e2e0000002600 */
[----:B------:R-:W1:Y:S01]  /*06d0*/  LDC R19, c[0x0][0x4c4] ;  /* 0x00013100ff137b82 */ /* 0x000e620000000800 */
[----:B--2---:R-:W-:-:S05]  /*06e0*/  VIADD R2, R2, 0x3f ;  /* 0x0000003f02027836 */ /* 0x004fca0000000000 */
[----:B------:R-:W-:Y:S02]  /*06f0*/  SHF.R.S32.HI R3, RZ, 0x1f, R2 ;  /* 0x0000001fff037819 */ /* 0x000fe40000011402 */
[----:B-1----:R-:W-:Y:S02]  /*0700*/  IABS R13, R19 ;  /* 0x00000013000d7213 */ /* 0x002fe40000000000 */
[----:B------:R-:W-:-:S04]  /*0710*/  LEA.HI R3, R3, R2, RZ, 0x6 ;  /* 0x0000000203037211 */ /* 0x000fc800078f30ff */
[----:B------:R-:W-:-:S04]  /*0720*/  SHF.R.S32.HI R95, RZ, 0x6, R3 ;  /* 0x00000006ff5f7819 */ /* 0x000fc80000011403 */
[-C--:B------:R-:W-:Y:S02]  /*0730*/  IABS R12, R95.reuse ;  /* 0x0000005f000c7213 */ /* 0x080fe40000000000 */
[----:B------:R-:W-:Y:S02]  /*0740*/  IABS R8, R95 ;  /* 0x0000005f00087213 */ /* 0x000fe40000000000 */
[----:B------:R-:W1:Y:S03]  /*0750*/  I2F.RP R6, R12 ;  /* 0x0000000c00067306 */ /* 0x000e660000209400 */
[----:B------:R-:W-:-:S05]  /*0760*/  IMAD.MOV R11, RZ, RZ, -R8 ;  /* 0x000000ffff0b7224 */ /* 0x000fca00078e0a08 */
[----:B-1----:R-:W1:Y:S02]  /*0770*/  MUFU.RCP R6, R6 ;  /* 0x0000000600067308 */ /* 0x002e640000001000 */
[----:B-1----:R-:W-:Y:S01]  /*0780*/  VIADD R2, R6, 0xffffffe ;  /* 0x0ffffffe06027836 */ /* 0x002fe20000000000 */
[----:B0-----:R-:W-:-:S05]  /*0790*/  IABS R6, R10 ;  /* 0x0000000a00067213 */ /* 0x001fca0000000000 */
[----:B------:R0:W1:Y:S02]  /*07a0*/  F2I.FTZ.U32.TRUNC.NTZ R3, R2 ;  /* 0x0000000200037305 */ /* 0x000064000021f000 */
[----:B0-----:R-:W-:Y:S02]  /*07b0*/  IMAD.MOV.U32 R2, RZ, RZ, RZ ;  /* 0x000000ffff027224 */ /* 0x001fe400078e00ff */
[----:B-1----:R-:W-:-:S04]  /*07c0*/  IMAD.MOV R7, RZ, RZ, -R3 ;  /* 0x000000ffff077224 */ /* 0x002fc800078e0a03 */
[----:B------:R-:W-:-:S04]  /*07d0*/  IMAD R7, R7, R12, RZ ;  /* 0x0000000c07077224 */ /* 0x000fc800078e02ff */
[----:B------:R-:W-:Y:S02]  /*07e0*/  IMAD.HI.U32 R3, R3, R7, R2 ;  /* 0x0000000703037227 */ /* 0x000fe400078e0002 */
[----:B------:R-:W0:Y:S04]  /*07f0*/  I2F.RP R7, R13 ;  /* 0x0000000d00077306 */ /* 0x000e280000209400 */
[----:B------:R-:W-:-:S04]  /*0800*/  IMAD.HI.U32 R2, R3, R6, RZ ;  /* 0x0000000603027227 */ /* 0x000fc800078e00ff */
[----:B------:R-:W-:Y:S01]  /*0810*/  IMAD R3, R2, R11, R6 ;  /* 0x0000000b02037224 */ /* 0x000fe200078e0206 */
[----:B------:R-:W-:Y:S01]  /*0820*/  LOP3.LUT R6, R10, R95, RZ, 0x3c, !PT ;  /* 0x0000005f0a067212 */ /* 0x000fe200078e3cff */
[----:B------:R-:W1:Y:S03]  /*0830*/  LDC R11, c[0x0][0x290] ;  /* 0x0000a400ff0b7b82 */ /* 0x000e660000000800 */
[----:B------:R-:W-:Y:S01]  /*0840*/  ISETP.GT.U32.AND P1, PT, R12, R3, PT ;  /* 0x000000030c00720c */ /* 0x000fe20003f24070 */
[----:B0-----:R-:W0:Y:S01]  /*0850*/  MUFU.RCP R7, R7 ;  /* 0x0000000700077308 */ /* 0x001e220000001000 */
[----:B------:R-:W-:-:S11]  /*0860*/  ISETP.GE.AND P2, PT, R6, RZ, PT ;  /* 0x000000ff0600720c */ /* 0x000fd60003f46270 */
[----:B------:R-:W-:Y:S02]  /*0870*/  @!P1 IMAD.IADD R3, R3, 0x1, -R12 ;  /* 0x0000000103039824 */ /* 0x000fe400078e0a0c */
[----:B------:R-:W-:Y:S01]  /*0880*/  @!P1 VIADD R2, R2, 0x1 ;  /* 0x0000000102029836 */ /* 0x000fe20000000000 */
[----:B------:R-:W-:Y:S02]  /*0890*/  ISETP.NE.AND P1, PT, R95, RZ, PT ;  /* 0x000000ff5f00720c */ /* 0x000fe40003f25270 */
[----:B------:R-:W-:Y:S01]  /*08a0*/  ISETP.GE.U32.AND P0, PT, R3, R12, PT ;  /* 0x0000000c0300720c */ /* 0x000fe20003f06070 */
[----:B0-----:R-:W-:-:S04]  /*08b0*/  VIADD R8, R7, 0xffffffe ;  /* 0x0ffffffe07087836 */ /* 0x001fc80000000000 */
[----:B------:R-:W0:Y:S08]  /*08c0*/  F2I.FTZ.U32.TRUNC.NTZ R3, R8 ;  /* 0x0000000800037305 */ /* 0x000e30000021f000 */
[----:B------:R-:W-:-:S04]  /*08d0*/  @P0 VIADD R2, R2, 0x1 ;  /* 0x0000000102020836 */ /* 0x000fc80000000000 */
[----:B------:R-:W-:Y:S02]  /*08e0*/  IMAD.MOV.U32 R12, RZ, RZ, R2 ;  /* 0x000000ffff0c7224 */ /* 0x000fe400078e0002 */
[----:B0-----:R-:W-:Y:S02]  /*08f0*/  IMAD.MOV R2, RZ, RZ, -R3 ;  /* 0x000000ffff027224 */ /* 0x001fe400078e0a03 */
[----:B------:R-:W-:Y:S01]  /*0900*/  @!P2 IMAD.MOV R12, RZ, RZ, -R12 ;  /* 0x000000ffff0ca224 */ /* 0x000fe200078e0a0c */
[----:B------:R-:W-:Y:S01]  /*0910*/  @!P1 LOP3.LUT R12, RZ, R95, RZ, 0x33, !PT ;  /* 0x0000005fff0c9212 */ /* 0x000fe200078e33ff */
[----:B------:R-:W-:Y:S02]  /*0920*/  IMAD R7, R2, R13, RZ ;  /* 0x0000000d02077224 */ /* 0x000fe400078e02ff */
[----:B------:R-:W-:Y:S01]  /*0930*/  IMAD.MOV.U32 R2, RZ, RZ, RZ ;  /* 0x000000ffff027224 */ /* 0x000fe200078e00ff */
[----:B------:R-:W-:-:S03]  /*0940*/  IABS R6, R12 ;  /* 0x0000000c00067213 */ /* 0x000fc60000000000 */
[----:B------:R-:W-:-:S04]  /*0950*/  IMAD.HI.U32 R2, R3, R7, R2 ;  /* 0x0000000703027227 */ /* 0x000fc800078e0002 */
[----:B------:R-:W-:Y:S02]  /*0960*/  IMAD.MOV.U32 R3, RZ, RZ, R6 ;  /* 0x000000ffff037224 */ /* 0x000fe400078e0006 */
[----:B------:R-:W-:Y:S02]  /*0970*/  IMAD.MOV R6, RZ, RZ, -R12 ;  /* 0x000000ffff067224 */ /* 0x000fe400078e0a0c */
[----:B------:R-:W-:-:S04]  /*0980*/  IMAD.HI.U32 R94, R2, R3, RZ ;  /* 0x00000003025e7227 */ /* 0x000fc800078e00ff */
[----:B------:R-:W-:Y:S02]  /*0990*/  IMAD.MOV R2, RZ, RZ, -R94 ;  /* 0x000000ffff027224 */ /* 0x000fe400078e0a5e */
[----:B------:R-:W-:Y:S02]  /*09a0*/  IMAD R95, R95, R6, R10 ;  /* 0x000000065f5f7224 */ /* 0x000fe400078e020a */
[----:B------:R-:W-:-:S05]  /*09b0*/  IMAD R2, R13, R2, R3 ;  /* 0x000000020d027224 */ /* 0x000fca00078e0203 */
[----:B------:R-:W-:-:S13]  /*09c0*/  ISETP.GT.U32.AND P1, PT, R13, R2, PT ;  /* 0x000000020d00720c */ /* 0x000fda0003f24070 */
[----:B------:R-:W-:Y:S02]  /*09d0*/  @!P1 IMAD.IADD R2, R2, 0x1, -R13 ;  /* 0x0000000102029824 */ /* 0x000fe400078e0a0d */
[----:B------:R-:W-:Y:S01]  /*09e0*/  @!P1 VIADD R94, R94, 0x1 ;  /* 0x000000015e5e9836 */ /* 0x000fe20000000000 */
[----:B------:R-:W-:Y:S02]  /*09f0*/  ISETP.NE.AND P1, PT, R19, RZ, PT ;  /* 0x000000ff1300720c */ /* 0x000fe40003f25270 */
[----:B------:R-:W-:Y:S02]  /*0a00*/  ISETP.GE.U32.AND P0, PT, R2, R13, PT ;  /* 0x0000000d0200720c */ /* 0x000fe40003f06070 */
[----:B------:R-:W-:-:S04]  /*0a10*/  LOP3.LUT R2, R12, R19, RZ, 0x3c, !PT ;  /* 0x000000130c027212 */ /* 0x000fc800078e3cff */
[----:B------:R-:W-:Y:S01]  /*0a20*/  ISETP.GE.AND P2, PT, R2, RZ, PT ;  /* 0x000000ff0200720c */ /* 0x000fe20003f46270 */
[----:B-1----:R-:W-:-:S05]  /*0a30*/  VIADD R2, R11, 0x3f ;  /* 0x0000003f0b027836 */ /* 0x002fca0000000000 */
[----:B------:R-:W-:Y:S01]  /*0a40*/  SHF.R.S32.HI R3, RZ, 0x1f, R2 ;  /* 0x0000001fff037819 */ /* 0x000fe20000011402 */
[----:B------:R-:W-:Y:S01]  /*0a50*/  @P0 VIADD R94, R94, 0x1 ;  /* 0x000000015e5e0836 */ /* 0x000fe20000000000 */
[----:B------:R-:W-:Y:S02]  /*0a60*/  ISETP.NE.AND P0, PT, R5, RZ, PT ;  /* 0x000000ff0500720c */ /* 0x000fe40003f05270 */
[----:B------:R-:W-:-:S03]  /*0a70*/  LEA.HI R3, R3, R2, RZ, 0x6 ;  /* 0x0000000203037211 */ /* 0x000fc600078f30ff */
[----:B------:R-:W-:Y:S01]  /*0a80*/  @!P2 IMAD.MOV R94, RZ, RZ, -R94 ;  /* 0x000000ffff5ea224 */ /* 0x000fe200078e0a5e */
[----:B------:R-:W-:Y:S02]  /*0a90*/  @!P1 LOP3.LUT R94, RZ, R19, RZ, 0x33, !PT ;  /* 0x00000013ff5e9212 */ /* 0x000fe400078e33ff */
[----:B------:R-:W-:-:S03]  /*0aa0*/  SHF.R.S32.HI R7, RZ, 0x6, R3 ;  /* 0x00000006ff077819 */ /* 0x000fc60000011403 */
[----:B------:R-:W-:-:S04]  /*0ab0*/  IMAD.MOV R8, RZ, RZ, -R94 ;  /* 0x000000ffff087224 */ /* 0x000fc800078e0a5e */
[----:B------:R-:W-:Y:S01]  /*0ac0*/  IMAD R19, R19, R8, R12 ;  /* 0x0000000813137224 */ /* 0x000fe200078e020c */
[----:B------:R-:W-:Y:S06]  /*0ad0*/  @!P0 BRA `(.L_x_10) ;  /* 0x0000005800c88947 */ /* 0x000fec0003800000 */
[----:B------:R-:W-:-:S13]  /*0ae0*/  ISETP.NE.AND P0, PT, R5, 0x1, PT ;  /* 0x000000010500780c */ /* 0x000fda0003f05270 */
[----:B------:R-:W-:Y:S05]  /*0af0*/  @P0 EXIT ;  /* 0x000000000000094d */ /* 0x000fea0003800000 */
[----:B------:R-:W-:Y:S01]  /*0b00*/  ISETP.GE.AND P0, PT, R11, 0x1, PT ;  /* 0x000000010b00780c */ /* 0x000fe20003f06270 */
[----:B------:R-:W-:Y:S01]  /*0b10*/  UMOV UR4, URZ ;  /* 0x0000003f00047c82 */ /* 0x000fe20008000000 */
[----:B------:R-:W-:Y:S02]  /*0b20*/  CS2R R54, SRZ ;  /* 0x0000000000367805 */ /* 0x000fe4000001ff00 */
[----:B------:R-:W-:Y:S02]  /*0b30*/  CS2R R56, SRZ ;  /* 0x0000000000387805 */ /* 0x000fe4000001ff00 */
[----:B------:R-:W-:Y:S02]  /*0b40*/  CS2R R58, SRZ ;  /* 0x00000000003a7805 */ /* 0x000fe4000001ff00 */
[----:B------:R-:W-:Y:S02]  /*0b50*/  CS2R R60, SRZ ;  /* 0x00000000003c7805 */ /* 0x000fe4000001ff00 */
[----:B------:R-:W-:-:S02]  /*0b60*/  CS2R R62, SRZ ;  /* 0x00000000003e7805 */ /* 0x000fc4000001ff00 */
[----:B------:R-:W-:Y:S02]  /*0b70*/  CS2R R64, SRZ ;  /* 0x0000000000407805 */ /* 0x000fe4000001ff00 */
        /* <DEDUP_REMOVED lines=25> */
[----:B------:R-:W-:Y:S01]  /*0d10*/  CS2R R52, SRZ ;  /* 0x0000000000347805 */ /* 0x000fe2000001ff00 */
[----:B------:R-:W-:Y:S06]  /*0d20*/  @!P0 BRA `(.L_x_11) ;  /* 0x0000000000e08947 */ /* 0x000fec0003800000 */
[----:B------:R-:W-:-:S04]  /*0d30*/  LOP3.LUT R2, R0, 0x1, RZ, 0xfc, !PT ;  /* 0x0000000100027812 */ /* 0x000fc800078efcff */
[----:B------:R-:W-:-:S13]  /*0d40*/  ISETP.NE.AND P0, PT, R2, 0x3, PT ;  /* 0x000000030200780c */ /* 0x000fda0003f05270 */
[----:B------:R-:W-:Y:S05]  /*0d50*/  @!P0 BRA `(.L_x_12) ;  /* 0x0000000000048947 */ /* 0x000fea0003800000 */
[----:B------:R-:W-:Y:S01]  /*0d60*/  BPT.TRAP 0x1 ;  /* 0x000000040000795c */ /* 0x000fe20000300000 */
.L_x_12:
[----:B------:R-:W0:Y:S01]  /*0d70*/  S2UR UR5, SR_CgaCtaId ;  /* 0x00000000000579c3 */ /* 0x000e220000008800 */
[----:B------:R-:W-:Y:S01]  /*0d80*/  SHF.L.U32 R2, RZ, 0x1f, RZ ;  /* 0x0000001fff027819 */ /* 0x000fe200000006ff */
[----:B------:R-:W-:Y:S02]  /*0d90*/  UMOV UR4, 0x400 ;  /* 0x0000040000047882 */ /* 0x000fe40000000000 */
[----:B0-----:R-:W-:-:S12]  /*0da0*/  ULEA UR4, UR5, UR4, 0x18 ;  /* 0x0000000405047291 */ /* 0x001fd8000f8ec03f */
.L_x_13:
[----:B0-----:R-:W-:-:S04]  /*0db0*/  IMAD.U32 R3, RZ, RZ, UR4 ;  /* 0x00000004ff037e24 */ /* 0x001fc8000f8e00ff */
[----:B------:R0:W1:Y:S03]  /*0dc0*/  SYNCS.PHASECHK.TRANS64.TRYWAIT P0, [R3+URZ+0x36000], R2 ;  /* 0x03600002030075a7 */ /* 0x000066000800017f */
[----:B-1----:R-:W-:Y:S05]  /*0dd0*/  @!P0 NANOSLEEP.SYNCS 0x989680 ;  /* 0x009896800000895d */ /* 0x002fea0003900000 */
[----:B------:R-:W1:Y:S02]  /*0de0*/  @!P0 SYNCS.PHASECHK.TRANS64 P0, [R3+URZ+0x36000], R2 ;  /* 0x03600002030085a7 */ /* 0x000e64000800007f */
[----:B-1----:R-:W-:Y:S05]  /*0df0*/  @!P0 BRA `(.L_x_13) ;  /* 0xfffffffc00ec8947 */ /* 0x002fea000383ffff */
[----:B------:R-:W-:Y:S01]  /*0e00*/  UIADD3 UR5, UR4, 0x24000, URZ ;  /* 0x0002400004057890 */ /* 0x000fe2000fffe03f */
[----:B------:R-:W-:Y:S01]  /*0e10*/  WARPGROUP.ARRIVE ;  /* 0x00000000000079c5 */ /* 0x000fe20000000000 */
[----:B------:R-:W-:Y:S02]  /*0e20*/  USHF.R.U32.HI UR4, URZ, 0x4, UR4 ;  /* 0x000000043f047899 */ /* 0x000fe40008011604 */
[----:B------:R-:W-:Y:S02]  /*0e30*/  USHF.R.U32.HI UR5, URZ, 0x4, UR5 ;  /* 0x000000043f057899 */ /* 0x000fe40008011605 */
[----:B------:R-:W-:Y:S02]  /*0e40*/  ULOP3.LUT UR8, UR4, 0x3fff, URZ, 0xc0, !UPT ;  /* 0x00003fff04087892 */ /* 0x000fe4000f8ec03f */
[----:B------:R-:W-:Y:S02]  /*0e50*/  ULOP3.LUT UR9, UR5, 0x3fff, URZ, 0xc0, !UPT ;  /* 0x00003fff05097892 */ /* 0x000fe4000f8ec03f */
[----:B------:R-:W-:Y:S01]  /*0e60*/  UIADD3 UR10, UR8, 0x200, URZ ;  /* 0x00000200080a7890 */ /* 0x000fe2000fffe03f */
[----:B------:R-:W-:-:S02]  /*0e70*/  UMOV UR5, 0x40000040 ;  /* 0x4000004000057882 */ /* 0x000fc40000000000 */
[----:B------:R-:W-:Y:S01]  /*0e80*/  UMOV UR4, UR8 ;  /* 0x0000000800047c82 */ /* 0x000fe20008000000 */
[----:B------:R-:W-:Y:S01]  /*0e90*/  UMOV UR7, 0x40000040 ;  /* 0x4000004000077882 */ /* 0x000fe20000000000 */
[----:B------:R-:W-:Y:S02]  /*0ea0*/  UMOV UR6, UR9 ;  /* 0x0000000900067c82 */ /* 0x000fe40008000000 */
[----:B------:R-:W-:Y:S01]  /*0eb0*/  HGMMA.64x64x16.F32.BF16 R56, gdesc[UR4].tnspA.tnspB, RZ, !UPT ;  /* 0x60e00000043879f0 */ /* 0x000fe2000c7018ff */
[----:B------:R-:W-:Y:S01]  /*0ec0*/  UMOV UR4, UR10 ;  /* 0x0000000a00047c82 */ /* 0x000fe20008000000 */
[----:B------:R-:W-:Y:S01]  /*0ed0*/  UMOV UR5, 0x40000040 ;  /* 0x4000004000057882 */ /* 0x000fe20000000000 */
[----:B------:R-:W-:Y:S01]  /*0ee0*/  UIADD3 UR10, UR8, 0x280, URZ ;  /* 0x00000280080a7890 */ /* 0x000fe2000fffe03f */
[----:B------:R-:W-:Y:S01]  /*0ef0*/  HGMMA.64x64x16.F32.BF16 R24, gdesc[UR4].tnspA.tnspB, RZ, !UPT ;  /* 0x60e00000041879f0 */ /* 0x000fe2000c7018ff */
[----:B------:R-:W-:Y:S02]  /*0f00*/  UIADD3 UR4, UR8, 0x80, URZ ;  /* 0x0000008008047890 */ /* 0x000fe4000fffe03f */
[----:B------:R-:W-:Y:S01]  /*0f10*/  UIADD3 UR6, UR9, 0x80, URZ ;  /* 0x0000008009067890 */ /* 0x000fe2000fffe03f */
[----:B------:R-:W-:Y:S01]  /*0f20*/  UMOV UR5, 0x40000040 ;  /* 0x4000004000057882 */ /* 0x000fe20000000000 */
[----:B------:R-:W-:-:S07]  /*0f30*/  UMOV UR7, 0x40000040 ;  /* 0x4000004000077882 */ /* 0x000fce0000000000 */
[----:B------:R-:W-:Y:S01]  /*0f40*/  HGMMA.64x64x16.F32.BF16 R56, gdesc[UR4].tnspA.tnspB, R56 ;  /* 0x60e00000043879f0 */ /* 0x000fe20008701838 */
[----:B------:R-:W-:Y:S01]  /*0f50*/  UMOV UR4, UR10 ;  /* 0x0000000a00047c82 */ /* 0x000fe20008000000 */
[----:B------:R-:W-:Y:S01]  /*0f60*/  UMOV UR5, 0x40000040 ;  /* 0x4000004000057882 */ /* 0x000fe20000000000 */
[----:B------:R-:W-:Y:S01]  /*0f70*/  UIADD3 UR10, UR8, 0x300, URZ ;  /* 0x00000300080a7890 */ /* 0x000fe2000fffe03f */
[----:B------:R-:W-:Y:S01]  /*0f80*/  HGMMA.64x64x16.F32.BF16 R24, gdesc[UR4].tnspA.tnspB, R24 ;  /* 0x60e00000041879f0 */ /* 0x000fe20008701818 */
[----:B------:R-:W-:Y:S02]  /*0f90*/  UIADD3 UR4, UR8, 0x100, URZ ;  /* 0x0000010008047890 */ /* 0x000fe4000fffe03f */
[----:B------:R-:W-:Y:S01]  /*0fa0*/  UIADD3 UR6, UR9, 0x100, URZ ;  /* 0x0000010009067890 */ /* 0x000fe2000fffe03f */
[----:B------:R-:W-:Y:S01]  /*0fb0*/  UMOV UR5, 0x40000040 ;  /* 0x4000004000057882 */ /* 0x000fe20000000000 */
[----:B------:R-:W-:-:S07]  /*0fc0*/  UMOV UR7, 0x40000040 ;  /* 0x4000004000077882 */ /* 0x000fce0000000000 */
[----:B------:R-:W-:Y:S01]  /*0fd0*/  HGMMA.64x64x16.F32.BF16 R56, gdesc[UR4].tnspA.tnspB, R56 ;  /* 0x60e00000043879f0 */ /* 0x000fe20008701838 */
[----:B------:R-:W-:Y:S01]  /*0fe0*/  UMOV UR4, UR10 ;  /* 0x0000000a00047c82 */ /* 0x000fe20008000000 */
[----:B------:R-:W-:Y:S02]  /*0ff0*/  UMOV UR5, 0x40000040 ;  /* 0x4000004000057882 */ /* 0x000fe40000000000 */
[----:B------:R-:W-:Y:S01]  /*1000*/  HGMMA.64x64x16.F32.BF16 R24, gdesc[UR4].tnspA.tnspB, R24 ;  /* 0x60e00000041879f0 */ /* 0x000fe20008701818 */
[----:B------:R-:W-:Y:S02]  /*1010*/  UIADD3 UR4, UR8, 0x180, URZ ;  /* 0x0000018008047890 */ /* 0x000fe4000fffe03f */
[----:B------:R-:W-:Y:S02]  /*1020*/  UIADD3 UR6, UR9, 0x180, URZ ;  /* 0x0000018009067890 */ /* 0x000fe4000fffe03f */
[----:B------:R-:W-:Y:S01]  /*1030*/  UIADD3 UR8, UR8, 0x380, URZ ;  /* 0x0000038008087890 */ /* 0x000fe2000fffe03f */
[----:B------:R-:W-:Y:S01]  /*1040*/  UMOV UR5, 0x40000040 ;  /* 0x4000004000057882 */ /* 0x000fe20000000000 */
[----:B------:R-:W-:-:S05]  /*1050*/  UMOV UR7, 0x40000040 ;  /* 0x4000004000077882 */ /* 0x000fca0000000000 */
[----:B------:R-:W-:Y:S01]  /*1060*/  HGMMA.64x64x16.F32.BF16 R56, gdesc[UR4].tnspA.tnspB, R56 ;  /* 0x60e00000043879f0 */ /* 0x000fe20008701838 */
[----:B------:R-:W-:Y:S01]  /*1070*/  UMOV UR4, UR8 ;  /* 0x0000000800047c82 */ /* 0x000fe20008000000 */
[----:B------:R-:W-:Y:S02]  /*1080*/  UMOV UR5, 0x40000040 ;  /* 0x4000004000057882 */ /* 0x000fe40000000000 */
[----:B------:R-:W-:Y:S01]  /*1090*/  HGMMA.64x64x16.F32.BF16 R24, gdesc[UR4].tnspA.tnspB, R24, gsb0 ;  /* 0x60e00000041879f0 */ /* 0x000fe20008001818 */
[----:B------:R-:W-:-:S05]  /*10a0*/  UMOV UR4, 0x1 ;  /* 0x0000000100047882 */ /* 0x000fca0000000000 */
.L_x_11:
[----:B0-----:R-:W-:-:S05]  /*10b0*/  VIMNMX R2, R7, 0x1, PT ;  /* 0x0000000107027848 */ /* 0x001fca0003fe0100 */
[----:B------:R-:W-:-:S05]  /*10c0*/  IMAD.IADD R4, R7, 0x1, -R2 ;  /* 0x0000000107047824 */ /* 0x000fca00078e0a02 */
[----:B------:R-:W-:-:S13]  /*10d0*/  ISETP.GE.AND P0, PT, R4, 0x1, PT ;  /* 0x000000010400780c */ /* 0x000fda0003f06270 */
[----:B------:R-:W-:Y:S05]  /*10e0*/  @!P0 BRA `(.L_x_14) ;  /* 0x0000000400508947 */ /* 0x000fea0003800000 */
[----:B------:R-:W0:Y:S01]  /*10f0*/  S2UR UR5, SR_CgaCtaId ;  /* 0x00000000000579c3 */ /* 0x000e220000008800 */
[----:B------:R-:W-:Y:S01]  /*1100*/  UMOV UR6, 0x400 ;  /* 0x0000040000067882 */ /* 0x000fe20000000000 */
[----:B------:R-:W-:Y:S01]  /*1110*/  LOP3.LUT R7, R0, 0x1, RZ, 0xfc, !PT ;  /* 0x0000000100077812 */ /* 0x000fe200078efcff */
[----:B------:R-:W-:Y:S01]  /*1120*/  IMAD.MOV.U32 R5, RZ, RZ, RZ ;  /* 0x000000ffff057224 */ /* 0x000fe200078e00ff */
[----:B------:R-:W-:Y:S01]  /*1130*/  UISETP.NE.U32.AND UP0, UPT, UR4, URZ, UPT ;  /* 0x0000003f0400728c */ /* 0x000fe2000bf05070 */
[----:B------:R-:W-:Y:S01]  /*1140*/  IMAD.MOV.U32 R2, RZ, RZ, R4 ;  /* 0x000000ffff027224 */ /* 0x000fe200078e0004 */
[----:B0-----:R-:W-:-:S04]  /*1150*/  ULEA UR6, UR5, UR6, 0x18 ;  /* 0x0000000605067291 */ /* 0x001fc8000f8ec03f */
[----:B------:R-:W-:Y:S02]  /*1160*/  UIADD3 UR5, UR6, 0x24000, URZ ;  /* 0x0002400006057890 */ /* 0x000fe4000fffe03f */
[----:B------:R-:W-:Y:S02]  /*1170*/  USHF.R.U32.HI UR7, URZ, 0x4, UR6 ;  /* 0x000000043f077899 */ /* 0x000fe40008011606 */
[----:B------:R-:W-:Y:S02]  /*1180*/  USHF.R.U32.HI UR5, URZ, 0x4, UR5 ;  /* 0x000000043f057899 */ /* 0x000fe40008011605 */
[----:B------:R-:W-:Y:S02]  /*1190*/  ULOP3.LUT UR7, UR7, 0x3fff, URZ, 0xc0, !UPT ;  /* 0x00003fff07077892 */ /* 0x000fe4000f8ec03f */
[----:B------:R-:W-:-:S03]  /*11a0*/  ULOP3.LUT UR17, UR5, 0x3fff, URZ, 0xc0, !UPT ;  /* 0x00003fff05117892 */ /* 0x000fc6000f8ec03f */
[----:B------:R-:W-:-:S09]  /*11b0*/  UMOV UR5, URZ ;  /* 0x0000003f00057c82 */ /* 0x000fd20008000000 */
.L_x_19:
[----:B------:R-:W-:-:S13]  /*11c0*/  ISETP.NE.AND P1, PT, R7, 0x3, PT ;  /* 0x000000030700780c */ /* 0x000fda0003f25270 */
[----:B0-----:R-:W-:Y:S05]  /*11d0*/  @!P1 BRA `(.L_x_15) ;  /* 0x0000000000049947 */ /* 0x001fea0003800000 */
[----:B------:R-:W-:Y:S01]  /*11e0*/  BPT.TRAP 0x1 ;  /* 0x000000040000795c */ /* 0x000fe20000300000 */
.L_x_15:
[----:B------:R-:W-:Y:S01]  /*11f0*/  SHF.L.U32 R3, R5, 0x1f, RZ ;  /* 0x0000001f05037819 */ /* 0x000fe200000006ff */
[----:B------:R-:W-:-:S12]  /*1200*/  ULEA UR8, UR4, UR6, 0x3 ;  /* 0x0000000604087291 */ /* 0x000fd8000f8e183f */
.L_x_16:
[----:B0-----:R-:W-:-:S04]  /*1210*/  IMAD.U32 R6, RZ, RZ, UR8 ;  /* 0x00000008ff067e24 */ /* 0x001fc8000f8e00ff */
[----:B------:R0:W1:Y:S03]  /*1220*/  SYNCS.PHASECHK.TRANS64.TRYWAIT P0, [R6+URZ+0x36000], R3 ;  /* 0x03600003060075a7 */ /* 0x000066000800017f */
[----:B-1----:R-:W-:Y:S05]  /*1230*/  @!P0 NANOSLEEP.SYNCS 0x989680 ;  /* 0x009896800000895d */ /* 0x002fea0003900000 */
[----:B------:R-:W1:Y:S02]  /*1240*/  @!P0 SYNCS.PHASECHK.TRANS64 P0, [R6+URZ+0x36000], R3 ;  /* 0x03600003060085a7 */ /* 0x000e64000800007f */
[----:B-1----:R-:W-:Y:S05]  /*1250*/  @!P0 BRA `(.L_x_16) ;  /* 0xfffffffc00ec8947 */ /* 0x002fea000383ffff */
[----:B------:R-:W-:Y:S01]  /*1260*/  ULEA UR15, UR4, UR7, 0xa ;  /* 0x00000007040f7291 */ /* 0x000fe2000f8e503f */
[----:B------:R-:W-:Y:S01]  /*1270*/  WARPGROUP.ARRIVE ;  /* 0x00000000000079c5 */ /* 0x000fe20000000000 */
[----:B------:R-:W-:Y:S02]  /*1280*/  ULEA UR14, UR4, UR17, 0x9 ;  /* 0x00000011040e7291 */ /* 0x000fe4000f8e483f */
[----:B------:R-:W-:Y:S01]  /*1290*/  UIADD3 UR16, UR15, 0x200, URZ ;  /* 0x000002000f107890 */ /* 0x000fe2000fffe03f */
[----:B------:R-:W-:Y:S02]  /*12a0*/  UMOV UR11, 0x40000040 ;  /* 0x40000040000b7882 */ /* 0x000fe40000000000 */
[----:B------:R-:W-:Y:S01]  /*12b0*/  UMOV UR8, UR15 ;  /* 0x0000000f00087c82 */ /* 0x000fe20008000000 */
[----:B------:R-:W-:Y:S01]  /*12c0*/  UMOV UR9, 0x40000040 ;  /* 0x4000004000097882 */ /* 0x000fe20000000000 */
[----:B------:R-:W-:Y:S02]  /*12d0*/  UMOV UR10, UR14 ;  /* 0x0000000e000a7c82 */ /* 0x000fe40008000000 */
[----:B------:R-:W-:Y:S01]  /*12e0*/  HGMMA.64x64x16.F32.BF16 R56, gdesc[UR8].tnspA.tnspB, R56, UP0 ;  /* 0x60e00000083879f0 */ /* 0x000fe2000bf01838 */
[----:B------:R-:W-:Y:S01]  /*12f0*/  UMOV UR8, UR16 ;  /* 0x0000001000087c82 */ /* 0x000fe20008000000 */
[----:B------:R-:W-:Y:S01]  /*1300*/  UMOV UR9, 0x40000040 ;  /* 0x4000004000097882 */ /* 0x000fe20000000000 */
[----:B------:R-:W-:Y:S01]  /*1310*/  UIADD3 UR16, UR15, 0x280, URZ ;  /* 0x000002800f107890 */ /* 0x000fe2000fffe03f */
[----:B------:R-:W-:Y:S01]  /*1320*/  HGMMA.64x64x16.F32.BF16 R24, gdesc[UR8].tnspA.tnspB, R24, UP0 ;  /* 0x60e00000081879f0 */ /* 0x000fe2000bf01818 */
[----:B------:R-:W-:-:S02]  /*1330*/  UIADD3 UR10, UR14, 0x80, URZ ;  /* 0x000000800e0a7890 */ /* 0x000fc4000fffe03f */
        /* <DEDUP_REMOVED lines=24> */
[----:B------:R-:W-:Y:S03]  /*14c0*/  HGMMA.64x64x16.F32.BF16 R24, gdesc[UR8].tnspA.tnspB, R24, gsb0 ;  /* 0x60e00000081879f0 */ /* 0x000fe60008001818 */
[----:B------:R-:W-:Y:S02]  /*14d0*/  WARPGROUP.DEPBAR.LE gsb0, 0x1 ;  /* 0x00008000000079c5 */ /* 0x000fe40000010100 */
[----:B------:R-:W-:Y:S05]  /*14e0*/  @!P1 BRA `(.L_x_17) ;  /* 0x0000000000049947 */ /* 0x000fea0003800000 */
[----:B------:R-:W-:Y:S01]  /*14f0*/  BPT.TRAP 0x1 ;  /* 0x000000040000795c */ /* 0x000fe20000300000 */
.L_x_17:
[----:B------:R-:W-:Y:S01]  /*1500*/  ULEA UR8, UR5, UR6, 0x3 ;  /* 0x0000000605087291 */ /* 0x000fe2000f8e183f */
[----:B------:R-:W-:-:S03]  /*1510*/  ISETP.GT.U32.AND P0, PT, R0, 0x1, PT ;  /* 0x000000010000780c */ /* 0x000fc60003f04070 */
[----:B------:R-:W-:-:S04]  /*1520*/  UIADD3 UR8, UR8, 0x36048, URZ ;  /* 0x0003604808087890 */ /* 0x000fc8000fffe03f */
[----:B------:R-:W-:-:S09]  /*1530*/  UPRMT UR8, URZ, 0x654, UR8 ;  /* 0x000006543f087896 */ /* 0x000fd20008000008 */
[----:B------:R-:W-:Y:S01]  /*1540*/  SYNCS.ARRIVE.TRANS64.RED.A1T0 RZ, [UR8], RZ ;  /* 0x000000ffffff79a7 */ /* 0x000fe20008100408 */
[----:B------:R-:W-:Y:S05]  /*1550*/  @P0 BRA `(.L_x_18) ;  /* 0x0000000000040947 */ /* 0x000fea0003800000 */
[----:B------:R-:W-:Y:S01]  /*1560*/  BPT.TRAP 0x1 ;  /* 0x000000040000795c */ /* 0x000fe20000300000 */
.L_x_18:
[----:B------:R-:W-:Y:S01]  /*1570*/  UIADD3 UR4, UR4, 0x1, URZ ;  /* 0x0000000104047890 */ /* 0x000fe2000fffe03f */
[C---:B------:R-:W-:Y:S01]  /*1580*/  ISETP.GT.AND P0, PT, R2.reuse, 0x1, PT ;  /* 0x000000010200780c */ /* 0x040fe20003f04270 */
[----:B------:R-:W-:Y:S01]  /*1590*/  UIADD3 UR5, UR5, 0x1, URZ ;  /* 0x0000000105057890 */ /* 0x000fe2000fffe03f */
[----:B------:R-:W-:Y:S01]  /*15a0*/  VIADD R2, R2, 0xffffffff ;  /* 0xffffffff02027836 */ /* 0x000fe20000000000 */
[----:B------:R-:W-:Y:S02]  /*15b0*/  UISETP.NE.AND UP0, UPT, UR4, 0x9, UPT ;  /* 0x000000090400788c */ /* 0x000fe4000bf05270 */
[----:B------:R-:W-:Y:S02]  /*15c0*/  UISETP.NE.AND UP1, UPT, UR5, 0x9, UPT ;  /* 0x000000090500788c */ /* 0x000fe4000bf25270 */
[----:B------:R-:W-:Y:S02]  /*15d0*/  USEL UR8, URZ, 0x1, UP0 ;  /* 0x000000013f087887 */ /* 0x000fe40008000000 */
[----:B------:R-:W-:-:S02]  /*15e0*/  USEL UR4, UR4, URZ, UP0 ;  /* 0x0000003f04047287 */ /* 0x000fc40008000000 */
[----:B------:R-:W-:Y:S02]  /*15f0*/  USEL UR5, UR5, URZ, UP1 ;  /* 0x0000003f05057287 */ /* 0x000fe40008800000 */
[----:B------:R-:W-:Y:S01]  /*1600*/  UPLOP3.LUT UP0, UPT, UPT, UPT, UPT, 0x80, 0x0 ;  /* 0x000000000000789c */ /* 0x000fe20003f0f070 */
[----:B------:R-:W-:Y:S01]  /*1610*/  LOP3.LUT R5, R5, UR8, RZ, 0x3c, !PT ;  /* 0x0000000805057c12 */ /* 0x000fe2000f8e3cff */
[----:B------:R-:W-:Y:S09]  /*1620*/  @P0 BRA `(.L_x_19) ;  /* 0xfffffff800e40947 */ /* 0x000ff2000383ffff */
.L_x_14:
[----:B------:R-:W1:Y:S01]  /*1630*/  LDC R2, c[0x0][0x290] ;  /* 0x0000a400ff027b82 */ /* 0x000e620000000800 */
[----:B------:R-:W-:Y:S02]  /*1640*/  WARPGROUP.DEPBAR.LE gsb0, 0x0 ;  /* 0x00008000000079c5 */ /* 0x000fe40000010000 */
[----:B-1----:R-:W-:-:S13]  /*1650*/  ISETP.GE.AND P0, PT, R2, 0x1, PT ;  /* 0x000000010200780c */ /* 0x002fda0003f06270 */
[----:B------:R-:W-:Y:S05]  /*1660*/  @!P0 BRA `(.L_x_20) ;  /* 0x0000000000448947 */ /* 0x000fea0003800000 */
[----:B------:R-:W-:-:S04]  /*1670*/  LOP3.LUT R2, R0, 0x1, RZ, 0xfc, !PT ;  /* 0x0000000100027812 */ /* 0x000fc800078efcff */
[----:B------:R-:W-:-:S13]  /*1680*/  ISETP.NE.AND P0, PT, R2, 0x3, PT ;  /* 0x000000030200780c */ /* 0x000fda0003f05270 */
[----:B------:R-:W-:Y:S05]  /*1690*/  @!P0 BRA `(.L_x_21) ;  /* 0x0000000000048947 */ /* 0x000fea0003800000 */
[----:B------:R-:W-:Y:S01]  /*16a0*/  BPT.TRAP 0x1 ;  /* 0x000000040000795c */ /* 0x000fe20000300000 */
.L_x_21:
[----:B------:R-:W1:Y:S01]  /*16b0*/  S2R R5, SR_CgaCtaId ;  /* 0x0000000000057919 */ /* 0x000e620000008800 */
[----:B0-----:R-:W-:Y:S01]  /*16c0*/  IMAD.WIDE.U32 R2, R4, 0x38e38e39, RZ ;  /* 0x38e38e3904027825 */ /* 0x001fe200078e00ff */
[----:B------:R-:W-:Y:S02]  /*16d0*/  MOV R2, 0x400 ;  /* 0x0000040000027802 */ /* 0x000fe40000000f00 */
[----:B------:R-:W-:Y:S02]  /*16e0*/  ISETP.GT.U32.AND P0, PT, R0, 0x1, PT ;  /* 0x000000010000780c */ /* 0x000fe40003f04070 */
[----:B------:R-:W-:-:S05]  /*16f0*/  SHF.R.U32.HI R3, RZ, 0x1, R3 ;  /* 0x00000001ff037819 */ /* 0x000fca0000011603 */
[----:B------:R-:W-:Y:S01]  /*1700*/  IMAD R4, R3, -0x9, R4 ;  /* 0xfffffff703047824 */ /* 0x000fe200078e0204 */
[----:B-1----:R-:W-:-:S05]  /*1710*/  LEA R5, R5, R2, 0x18 ;  /* 0x0000000205057211 */ /* 0x002fca00078ec0ff */
[----:B------:R-:W-:-:S04]  /*1720*/  IMAD R4, R4, 0x8, R5 ;  /* 0x0000000804047824 */ /* 0x000fc800078e0205 */
[----:B------:R-:W-:-:S05]  /*1730*/  VIADD R4, R4, 0x36048 ;  /* 0x0003604804047836 */ /* 0x000fca0000000000 */
[----:B------:R-:W-:-:S04]  /*1740*/  PRMT R4, RZ, 0x654, R4 ;  /* 0x00000654ff047816 */ /* 0x000fc80000000004 */
[----:B------:R1:W-:Y:S01]  /*1750*/  SYNCS.ARRIVE.TRANS64.RED.A1T0 RZ, [R4+URZ], RZ ;  /* 0x000000ff04ff79a7 */ /* 0x0003e2000810043f */
[----:B------:R-:W-:Y:S05]  /*1760*/  @P0 BRA `(.L_x_20) ;  /* 0x0000000000040947 */ /* 0x000fea0003800000 */
[----:B------:R-:W-:Y:S01]  /*1770*/  BPT.TRAP 0x1 ;  /* 0x000000040000795c */ /* 0x000fe20000300000 */
.L_x_20:
[----:B0-----:R-:W0:Y:S01]  /*1780*/  S2R R3, SR_TID.X ;  /* 0x0000000000037919 */ /* 0x001e220000002100 */
[----:B-1----:R-:W1:Y:S01]  /*1790*/  LDC.64 R4, c[0x0][0x280] ;  /* 0x0000a000ff047b82 */ /* 0x002e620000000a00 */
[----:B------:R-:W-:Y:S01]  /*17a0*/  IMAD.SHL.U32 R95, R95, 0x40, RZ ;  /* 0x000000405f5f7824 */ /* 0x000fe200078e00ff */
[----:B------:R-:W-:Y:S01]  /*17b0*/  SHF.R.S32.HI R18, RZ, 0x1f, R94 ;  /* 0x0000001fff127819 */ /* 0x000fe2000001145e */
[----:B------:R-:W2:Y:S03]  /*17c0*/  S2R R11, SR_CTAID.X ;  /* 0x00000000000b7919 */ /* 0x000ea60000002500 */
[----:B------:R-:W-:Y:S02]  /*17d0*/  SHF.R.S32.HI R93, RZ, 0x1f, R95 ;  /* 0x0000001fff5d7819 */ /* 0x000fe4000001145f */
[----:B-1----:R-:W-:Y:S02]  /*17e0*/  ISETP.GE.AND P0, PT, R95, R5, PT ;  /* 0x000000055f00720c */ /* 0x002fe40003f06270 */
[----:B0-----:R-:W-:-:S04]  /*17f0*/  SHF.R.S32.HI R0, RZ, 0x1f, R3 ;  /* 0x0000001fff007819 */ /* 0x001fc80000011403 */
[----:B------:R-:W-:Y:S01]  /*1800*/  LEA.HI R0, R0, R3, RZ, 0x7 ;  /* 0x0000000300007211 */ /* 0x000fe200078f38ff */
[----:B--2---:R-:W-:-:S03]  /*1810*/  IMAD.SHL.U32 R12, R11, 0x80, RZ ;  /* 0x000000800b0c7824 */ /* 0x004fc600078e00ff */
[----:B------:R-:W-:Y:S02]  /*1820*/  LOP3.LUT R0, R0, 0xffffff80, RZ, 0xc0, !PT ;  /* 0xffffff8000007812 */ /* 0x000fe400078ec0ff */
[----:B------:R-:W-:-:S03]  /*1830*/  ISETP.GE.OR P0, PT, R12, R4, P0 ;  /* 0x000000040c00720c */ /* 0x000fc60000706670 */
[----:B------:R-:W-:-:S05]  /*1840*/  IMAD.IADD R0, R3, 0x1, -R0 ;  /* 0x0000000103007824 */ /* 0x000fca00078e0a00 */
[----:B------:R-:W-:-:S04]  /*1850*/  SHF.R.S32.HI R7, RZ, 0x1f, R0 ;  /* 0x0000001fff077819 */ /* 0x000fc80000011400 */
[CC--:B------:R-:W-:Y:S02]  /*1860*/  LEA.HI R8, R7.reuse, R0.reuse, RZ, 0x2 ;  /* 0x0000000007087211 */ /* 0x0c0fe400078f10ff */
[----:B------:R-:W-:Y:S02]  /*1870*/  LEA.HI R10, R7, R0, RZ, 0x5 ;  /* 0x00000000070a7211 */ /* 0x000fe400078f28ff */
[--C-:B------:R-:W-:Y:S02]  /*1880*/  SHF.R.S32.HI R6, RZ, 0x2, R8.reuse ;  /* 0x00000002ff067819 */ /* 0x100fe40000011408 */
[----:B------:R-:W-:Y:S02]  /*1890*/  SHF.R.S32.HI R3, RZ, 0x1f, R8 ;  /* 0x0000001fff037819 */ /* 0x000fe40000011408 */
[----:B------:R-:W-:Y:S02]  /*18a0*/  LOP3.LUT R9, R8, 0xfffffffc, RZ, 0xc0, !PT ;  /* 0xfffffffc08097812 */ /* 0x000fe400078ec0ff */
[----:B------:R-:W-:-:S02]  /*18b0*/  LEA.HI R3, R3, R6, RZ, 0x3 ;  /* 0x0000000603037211 */ /* 0x000fc400078f18ff */
[----:B------:R-:W-:Y:S01]  /*18c0*/  SHF.R.S32.HI R13, RZ, 0x5, R10 ;  /* 0x00000005ff0d7819 */ /* 0x000fe2000001140a */
[----:B------:R-:W-:Y:S01]  /*18d0*/  IMAD.IADD R0, R0, 0x1, -R9 ;  /* 0x0000000100007824 */ /* 0x000fe200078e0a09 */
[----:B------:R-:W-:-:S03]  /*18e0*/  LOP3.LUT R3, R3, 0xfffffff8, RZ, 0xc0, !PT ;  /* 0xfffffff803037812 */ /* 0x000fc600078ec0ff */
[----:B------:R-:W-:Y:S02]  /*18f0*/  IMAD.SHL.U32 R10, R0, 0x2, RZ ;  /* 0x00000002000a7824 */ /* 0x000fe400078e00ff */
[----:B------:R-:W-:Y:S02]  /*1900*/  IMAD.IADD R6, R6, 0x1, -R3 ;  /* 0x0000000106067824 */ /* 0x000fe400078e0a03 */
[----:B------:R-:W0:Y:S03]  /*1910*/  LDC.64 R2, c[0x0][0x5d0] ;  /* 0x00017400ff027b82 */ /* 0x000e260000000a00 */
[----:B------:R-:W-:-:S03]  /*1920*/  SHF.R.S32.HI R7, RZ, 0x1f, R6 ;  /* 0x0000001fff077819 */ /* 0x000fc60000011406 */
[----:B------:R-:W-:-:S04]  /*1930*/  IMAD.WIDE R90, R13, 0x10, R6 ;  /* 0x000000100d5a7825 */ /* 0x000fc800078e0206 */
[----:B------:R-:W-:Y:S01]  /*1940*/  IMAD.WIDE R90, R11, 0x80, R90 ;  /* 0x000000800b5a7825 */ /* 0x000fe200078e025a */
[----:B------:R-:W-:-:S03]  /*1950*/  SHF.R.S32.HI R11, RZ, 0x1f, R10 ;  /* 0x0000001fff0b7819 */ /* 0x000fc6000001140a */
[----:B0-----:R-:W-:-:S04]  /*1960*/  IMAD.WIDE.U32 R8, R90, R2, R10 ;  /* 0x000000025a087225 */ /* 0x001fc800078e000a */
[----:B------:R-:W-:Y:S01]  /*1970*/  IMAD R14, R91, R2, RZ ;  /* 0x000000025b0e7224 */ /* 0x000fe200078e02ff */
[----:B------:R-:W-:Y:S06]  /*1980*/  @P0 EXIT ;  /* 0x000000000000094d */ /* 0x000fec0003800000 */
[----:B------:R-:W-:Y:S01]  /*1990*/  ULDC.64 UR6, c[0x0][0x288] ;  /* 0x0000a20000067ab9 */ /* 0x000fe20000000a00 */
[----:B------:R-:W-:Y:S01]  /*19a0*/  IMAD R14, R90, R3, R14 ;  /* 0x000000035a0e7224 */ /* 0x000fe200078e020e */
[----:B------:R-:W-:Y:S01]  /*19b0*/  ISETP.GE.AND P0, PT, R19, UR6, PT ;  /* 0x0000000613007c0c */ /* 0x000fe2000bf06270 */
[----:B------:R-:W-:Y:S01]  /*19c0*/  ULDC.64 UR4, c[0x0][0x5e0] ;  /* 0x0001780000047ab9 */ /* 0x000fe20000000a00 */
[----:B------:R-:W-:Y:S01]  /*19d0*/  IADD3 R8, P1, R95, R8, RZ ;  /* 0x000000085f087210 */ /* 0x000fe20007f3e0ff */
[----:B------:R-:W-:Y:S01]  /*19e0*/  IMAD R13, R13, -0x10, -R12 ;  /* 0xfffffff00d0d7824 */ /* 0x000fe200078e0a0c */
[----:B------:R-:W-:Y:S01]  /*19f0*/  ISETP.GE.OR P0, PT, R94, UR7, P0 ;  /* 0x000000075e007c0c */ /* 0x000fe20008706670 */
[----:B------:R-:W-:Y:S01]  /*1a00*/  IMAD R7, R18, UR4, RZ ;  /* 0x0000000412077c24 */ /* 0x000fe2000f8e02ff */
[----:B------:R-:W-:Y:S01]  /*1a10*/  IADD3.X R9, R93, R9, R14, P1, !PT ;  /* 0x000000095d097210 */ /* 0x000fe20000ffe40e */
[----:B------:R-:W-:Y:S01]  /*1a20*/  IMAD R12, R0, -0x2, R5 ;  /* 0xfffffffe000c7824 */ /* 0x000fe200078e0205 */
[----:B------:R-:W-:Y:S01]  /*1a30*/  SHF.R.S32.HI R14, RZ, 0x1f, R19 ;  /* 0x0000001fff0e7819 */ /* 0x000fe20000011413 */
[----:B------:R-:W-:Y:S01]  /*1a40*/  ULDC.64 UR6, c[0x0][0x5d8] ;  /* 0x0001760000067ab9 */ /* 0x000fe20000000a00 */
[C---:B------:R-:W-:Y:S01]  /*1a50*/  IMAD R7, R94.reuse, UR5, R7 ;  /* 0x000000055e077c24 */ /* 0x040fe2000f8e0207 */
[----:B------:R-:W-:Y:S01]  /*1a60*/  IADD3 R0, R13, R4, -R6 ;  /* 0x000000040d007210 */ /* 0x000fe20007ffe806 */
[----:B------:R-:W-:-:S04]  /*1a70*/  IMAD.WIDE.U32 R8, R94, UR4, R8 ;  /* 0x000000045e087c25 */ /* 0x000fc8000f8e0008 */
[----:B------:R-:W-:Y:S02]  /*1a80*/  IMAD R4, R14, UR6, RZ ;  /* 0x000000060e047c24 */ /* 0x000fe4000f8e02ff */
[----:B------:R-:W-:Y:S01]  /*1a90*/  IMAD.IADD R13, R9, 0x1, R7 ;  /* 0x00000001090d7824 */ /* 0x000fe200078e0207 */
[----:B------:R-:W-:Y:S06]  /*1aa0*/  @P0 EXIT ;  /* 0x000000000000094d */ /* 0x000fec0003800000 */
[----:B---3-5:R-:W-:Y:S01]  /*1ab0*/  FSETP.NEU.AND P1, PT, R22, RZ, PT ;  /* 0x000000ff1600720b */ /* 0x028fe20003f2d000 */
[----:B------:R-:W-:Y:S01]  /*1ac0*/  IMAD.IADD R17, R12, 0x1, -R95 ;  /* 0x000000010c117824 */ /* 0x000fe200078e0a5f */
[----:B------:R-:W-:Y:S01]  /*1ad0*/  ULDC.64 UR4, c[0x0][0x5b8] ;  /* 0x00016e0000047ab9 */ /* 0x000fe20000000a00 */
[----:B------:R-:W-:Y:S01]  /*1ae0*/  IMAD.MOV.U32 R12, RZ, RZ, R8 ;  /* 0x000000ffff0c7224 */ /* 0x000fe200078e0008 */
[--C-:B----4-:R-:W-:Y:S01]  /*1af0*/  SHF.L.U64.HI R23, R2, 0x6, R3.reuse ;  /* 0x0000000602177819 */ /* 0x110fe20000010203 */
[----:B------:R-:W-:Y:S01]  /*1b00*/  IMAD R5, R19, UR7, R4 ;  /* 0x0000000713057c24 */ /* 0x000fe2000f8e0204 */
[----:B------:R-:W-:Y:S01]  /*1b10*/  ISETP.GT.AND P6, PT, R17, RZ, PT ;  /* 0x000000ff1100720c */ /* 0x000fe20003fc4270 */
[----:B------:R-:W-:Y:S01]  /*1b20*/  IMAD R4, R14, UR4, RZ ;  /* 0x000000040e047c24 */ /* 0x000fe2000f8e02ff */
[----:B------:R-:W-:Y:S01]  /*1b30*/  SHF.L.U64.HI R14, R2, 0x3, R3 ;  /* 0x00000003020e7819 */ /* 0x000fe20000010203 */
[----:B------:R-:W-:Y:S01]  /*1b40*/  IMAD.WIDE.U32 R12, R19, UR6, R12 ;  /* 0x00000006130c7c25 */ /* 0x000fe2000f8e000c */
[----:B------:R-:W-:-:S03]  /*1b50*/  ISETP.GT.AND P0, PT, R0, RZ, P6 ;  /* 0x000000ff0000720c */ /* 0x000fc60003704270 */
[----:B------:R-:W-:Y:S02]  /*1b60*/  IMAD R21, R19, UR5, R4 ;  /* 0x0000000513157c24 */ /* 0x000fe4000f8e0204 */
[C---:B------:R-:W-:Y:S02]  /*1b70*/  IMAD.SHL.U32 R15, R2.reuse, 0x8, RZ ;  /* 0x00000008020f7824 */ /* 0x040fe400078e00ff */
[----:B------:R-:W-:Y:S02]  /*1b80*/  IMAD.SHL.U32 R92, R2, 0x40, RZ ;  /* 0x00000040025c7824 */ /* 0x000fe400078e00ff */
[----:B------:R-:W-:Y:S01]  /*1b90*/  IMAD.IADD R3, R13, 0x1, R5 ;  /* 0x000000010d037824 */ /* 0x000fe200078e0205 */
[----:B------:R-:W-:Y:S06]  /*1ba0*/  @!P1 BRA `(.L_x_22) ;  /* 0x0000003400489947 */ /* 0x000fec0003800000 */
[----:B------:R-:W-:Y:S01]  /*1bb0*/  IADD3 R4, P1, R95, R10, RZ ;  /* 0x0000000a5f047210 */ /* 0x000fe20007f3e0ff */
[----:B------:R-:W-:Y:S01]  /*1bc0*/  ULDC.64 UR6, c[0x0][0x5c0] ;  /* 0x0001700000067ab9 */ /* 0x000fe20000000a00 */
[----:B------:R-:W-:Y:S01]  /*1bd0*/  ULDC.64 UR8, c[0x0][0x5b0] ;  /* 0x00016c0000087ab9 */ /* 0x000fe20000000a00 */
[----:B------:R-:W-:Y:S01]  /*1be0*/  IMAD R7, R18, UR6, RZ ;  /* 0x0000000612077c24 */ /* 0x000fe2000f8e02ff */
[----:B------:R-:W-:Y:S01]  /*1bf0*/  ULDC.64 UR10, c[0x0][0x5a8] ;  /* 0x00016a00000a7ab9 */ /* 0x000fe20000000a00 */
[----:B------:R-:W-:Y:S02]  /*1c00*/  IMAD.X R5, R93, 0x1, R11, P1 ;  /* 0x000000015d057824 */ /* 0x000fe400008e060b */
[C---:B------:R-:W-:Y:S02]  /*1c10*/  IMAD R96, R94.reuse, UR7, R7 ;  /* 0x000000075e607c24 */ /* 0x040fe4000f8e0207 */
[----:B------:R-:W-:-:S04]  /*1c20*/  IMAD.WIDE.U32 R4, R94, UR6, R4 ;  /* 0x000000065e047c25 */ /* 0x000fc8000f8e0004 */
[----:B------:R-:W-:Y:S02]  /*1c30*/  IMAD.IADD R5, R5, 0x1, R96 ;  /* 0x0000000105057824 */ /* 0x000fe400078e0260 */
[----:B------:R-:W-:Y:S02]  /*1c40*/  IMAD R97, R91, UR8, RZ ;  /* 0x000000085b617c24 */ /* 0x000fe4000f8e02ff */
[----:B------:R-:W-:-:S04]  /*1c50*/  IMAD.WIDE.U32 R8, R19, UR4, R4 ;  /* 0x0000000413087c25 */ /* 0x000fc8000f8e0004 */
[----:B------:R-:W-:Y:S02]  /*1c60*/  IMAD.IADD R7, R21, 0x1, R9 ;  /* 0x0000000115077824 */ /* 0x000fe400078e0209 */
[----:B------:R-:W-:Y:S02]  /*1c70*/  IMAD.MOV.U32 R6, RZ, RZ, R8 ;  /* 0x000000ffff067224 */ /* 0x000fe400078e0008 */
[C---:B------:R-:W-:Y:S02]  /*1c80*/  IMAD R97, R90.reuse, UR9, R97 ;  /* 0x000000095a617c24 */ /* 0x040fe4000f8e0261 */
[----:B------:R-:W-:-:S04]  /*1c90*/  IMAD.WIDE.U32 R4, R90, UR8, R6 ;  /* 0x000000085a047c25 */ /* 0x000fc8000f8e0006 */
[----:B------:R-:W-:Y:S01]  /*1ca0*/  IMAD.IADD R5, R5, 0x1, R97 ;  /* 0x0000000105057824 */ /* 0x000fe200078e0261 */
[----:B------:R-:W-:-:S04]  /*1cb0*/  LEA R88, P1, R4, UR10, 0x1 ;  /* 0x0000000a04587c11 */ /* 0x000fc8000f8208ff */
[----:B------:R-:W-:-:S05]  /*1cc0*/  LEA.HI.X R89, R4, UR11, R5, 0x1, P1 ;  /* 0x0000000b04597c11 */ /* 0x000fca00088f0c05 */
[----:B------:R0:W2:Y:S01]  /*1cd0*/  @P0 LDG.E.LTC128B.U16 R13, desc[UR12][R88.64] ;  /* 0x0000000c580d0981 */ /* 0x0000a2000c1e1520 */
[----:B------:R-:W-:Y:S01]  /*1ce0*/  IMAD.WIDE.U32 R18, R19, UR4, RZ ;  /* 0x0000000413127c25 */ /* 0x000fe2000f8e00ff */
[----:B------:R-:W-:Y:S01]  /*1cf0*/  ULDC.64 UR4, c[0x0][0x5c8] ;  /* 0x0001720000047ab9 */ /* 0x000fe20000000a00 */
[----:B------:R-:W-:Y:S01]  /*1d00*/  ISETP.GT.AND P4, PT, R17, 0x1, PT ;  /* 0x000000011100780c */ /* 0x000fe20003f84270 */
[----:B------:R-:W-:Y:S01]  /*1d10*/  BSSY B0, `(.L_x_23) ;  /* 0x0000017000007945 */ /* 0x000fe20003800000 */
[----:B------:R-:W-:Y:S02]  /*1d20*/  IMAD.IADD R21, R19, 0x1, R21 ;  /* 0x0000000113157824 */ /* 0x000fe400078e0215 */
[----:B------:R-:W-:Y:S01]  /*1d30*/  IMAD.MOV.U32 R20, RZ, RZ, R18 ;  /* 0x000000ffff147224 */ /* 0x000fe200078e0012 */
[----:B------:R-:W-:-:S03]  /*1d40*/  P2R R98, PR, RZ, 0x10 ;  /* 0x00000010ff627803 */ /* 0x000fc60000000000 */
[----:B------:R-:W-:-:S04]  /*1d50*/  IMAD.WIDE.U32 R4, R90, UR8, R20 ;  /* 0x000000085a047c25 */ /* 0x000fc8000f8e0014 */
[----:B------:R-:W-:Y:S02]  /*1d60*/  IMAD.IADD R5, R97, 0x1, R5 ;  /* 0x0000000161057824 */ /* 0x000fe400078e0205 */
[----:B------:R-:W-:-:S04]  /*1d70*/  IMAD.WIDE.U32 R4, R94, UR6, R4 ;  /* 0x000000065e047c25 */ /* 0x000fc8000f8e0004 */
[----:B------:R-:W-:Y:S01]  /*1d80*/  IMAD.IADD R2, R96, 0x1, R5 ;  /* 0x0000000160027824 */ /* 0x000fe200078e0205 */
[----:B0-----:R-:W-:Y:S02]  /*1d90*/  IADD3 R88, P2, P3, R95, R4, R10 ;  /* 0x000000045f587210 */ /* 0x001fe40007b5e00a */
[C---:B------:R-:W-:Y:S02]  /*1da0*/  LEA R4, P1, R12.reuse, UR4, 0x1 ;  /* 0x000000040c047c11 */ /* 0x040fe4000f8208ff */
[----:B------:R-:W-:Y:S02]  /*1db0*/  IADD3.X R89, R93, R2, R11, P2, P3 ;  /* 0x000000025d597210 */ /* 0x000fe400017e640b */
[----:B------:R-:W-:Y:S02]  /*1dc0*/  LEA.HI.X R5, R12, UR5, R3, 0x1, P1 ;  /* 0x000000050c057c11 */ /* 0x000fe400088f0c03 */
[----:B------:R-:W-:Y:S02]  /*1dd0*/  ISETP.GT.AND P1, PT, R0, RZ, P4 ;  /* 0x000000ff0000720c */ /* 0x000fe40002724270 */
[----:B------:R-:W-:-:S04]  /*1de0*/  LEA R2, P2, R88, UR10, 0x1 ;  /* 0x0000000a58027c11 */ /* 0x000fc8000f8408ff */
[----:B------:R-:W-:Y:S01]  /*1df0*/  LEA.HI.X R3, R88, UR11, R89, 0x1, P2 ;  /* 0x0000000b58037c11 */ /* 0x000fe200090f0c59 */
[----:B--2---:R-:W-:-:S04]  /*1e00*/  IMAD.U32 R99, R13, 0x10000, RZ ;  /* 0x000100000d637824 */ /* 0x004fc800078e00ff */
[----:B------:R-:W-:-:S04]  /*1e10*/  FMUL R99, R99, R22 ;  /* 0x0000001663637220 */ /* 0x000fc80000400000 */
[----:B------:R-:W-:Y:S01]  /*1e20*/  FFMA R99, R56, R16, R99 ;  /* 0x0000001038637223 */ /* 0x000fe20000000063 */
[----:B------:R-:W-:-:S04]  /*1e30*/  PRMT R56, R13, 0x7610, R56 ;  /* 0x000076100d387816 */ /* 0x000fc80000000038 */
[----:B------:R-:W-:-:S05]  /*1e40*/  F2FP.BF16.F32.PACK_AB R99, RZ, R99 ;  /* 0x00000063ff63723e */ /* 0x000fca00000010ff */
[----:B------:R0:W-:Y:S01]  /*1e50*/  @P0 STG.E.U16 desc[UR12][R4.64], R99 ;  /* 0x0000006304000986 */ /* 0x0001e2000c10150c */
[----:B------:R-:W-:Y:S05]  /*1e60*/  @!P1 BRA `(.L_x_24) ;  /* 0x0000000000049947 */ /* 0x000fea0003800000 */
[----:B------:R1:W5:Y:S02]  /*1e70*/  LDG.E.LTC128B.U16 R56, desc[UR12][R2.64+0x2] ;  /* 0x0000020c02387981 */ /* 0x000364000c1e1520 */
.L_x_24:
[----:B------:R-:W-:Y:S05]  /*1e80*/  BSYNC B0 ;  /* 0x0000000000007941 */ /* 0x000fea0003800000 */
.L_x_23:
[----:B------:R-:W-:Y:S01]  /*1e90*/  USHF.L.U32 UR4, UR8, 0x3, URZ ;  /* 0x0000000308047899 */ /* 0x000fe2000800063f */
[----:B-----5:R-:W-:Y:S01]  /*1ea0*/  IMAD.U32 R13, R56, 0x10000, RZ ;  /* 0x00010000380d7824 */ /* 0x020fe200078e00ff */
[----:B------:R-:W-:Y:S01]  /*1eb0*/  USHF.L.U64.HI UR5, UR8, 0x3, UR9 ;  /* 0x0000000308057899 */ /* 0x000fe20008010209 */
[----:B------:R-:W-:Y:S02]  /*1ec0*/  ISETP.GT.AND P0, PT, R0, 0x8, P6 ;  /* 0x000000080000780c */ /* 0x000fe40003704270 */
[----:B------:R-:W-:Y:S01]  /*1ed0*/  FMUL R100, R13, R22 ;  /* 0x000000160d647220 */ /* 0x000fe20000400000 */
[----:B------:R-:W-:Y:S02]  /*1ee0*/  IMAD.U32 R88, RZ, RZ, UR4 ;  /* 0x00000004ff587e24 */ /* 0x000fe4000f8e00ff */
[----:B------:R-:W-:Y:S02]  /*1ef0*/  IMAD.U32 R89, RZ, RZ, UR5 ;  /* 0x00000005ff597e24 */ /* 0x000fe4000f8e00ff */
[----:B------:R-:W-:Y:S01]  /*1f00*/  FFMA R100, R57, R16, R100 ;  /* 0x0000001039647223 */ /* 0x000fe20000000064 */
[----:B------:R-:W-:-:S04]  /*1f10*/  IMAD.WIDE.U32 R12, R90, UR8, R88 ;  /* 0x000000085a0c7c25 */ /* 0x000fc8000f8e0058 */
[----:B------:R-:W-:Y:S01]  /*1f20*/  F2FP.BF16.F32.PACK_AB R57, RZ, R100 ;  /* 0x00000064ff39723e */ /* 0x000fe200000010ff */
[----:B------:R-:W-:Y:S01]  /*1f30*/  IMAD.IADD R97, R97, 0x1, R13 ;  /* 0x0000000161617824 */ /* 0x000fe200078e020d */
[----:B------:R-:W-:Y:S02]  /*1f40*/  IADD3 R13, P2, R8, R12, RZ ;  /* 0x0000000c080d7210 */ /* 0x000fe40007f5e0ff */
[----:B0-----:R-:W-:-:S03]  /*1f50*/  PRMT R99, R57, 0x7610, R99 ;  /* 0x0000761039637816 */ /* 0x001fc60000000063 */
[----:B------:R-:W-:Y:S01]  /*1f60*/  IMAD.X R102, R97, 0x1, R7, P2 ;  /* 0x0000000161667824 */ /* 0x000fe200010e0607 */
[C---:B------:R-:W-:Y:S01]  /*1f70*/  LEA R100, P2, R13.reuse, UR10, 0x1 ;  /* 0x0000000a0d647c11 */ /* 0x040fe2000f8408ff */
[----:B------:R0:W-:Y:S03]  /*1f80*/  @P1 STG.E.U16 desc[UR12][R4.64+0x2], R99 ;  /* 0x0000026304001986 */ /* 0x0001e6000c10150c */
[----:B------:R-:W-:-:S05]  /*1f90*/  LEA.HI.X R101, R13, UR11, R102, 0x1, P2 ;  /* 0x0000000b0d657c11 */ /* 0x000fca00090f0c66 */
[----:B------:R-:W2:Y:S01]  /*1fa0*/  @P0 LDG.E.LTC128B.U16 R56, desc[UR12][R100.64] ;  /* 0x0000000c64380981 */ /* 0x000ea2000c1e1520 */
[----:B------:R-:W-:Y:S01]  /*1fb0*/  IADD3 R12, P1, R18, R12, RZ ;  /* 0x0000000c120c7210 */ /* 0x000fe20007f3e0ff */
[----:B------:R-:W-:Y:S01]  /*1fc0*/  BSSY B0, `(.L_x_25) ;  /* 0x0000014000007945 */ /* 0x000fe20003800000 */
[----:B0-----:R-:W-:-:S03]  /*1fd0*/  SHF.L.U64.HI R99, R15, 0x1, R14 ;  /* 0x000000010f637819 */ /* 0x001fc6000001020e */
[----:B------:R-:W-:Y:S02]  /*1fe0*/  IMAD.X R13, R97, 0x1, R21, P1 ;  /* 0x00000001610d7824 */ /* 0x000fe400008e0615 */
[----:B------:R-:W-:Y:S02]  /*1ff0*/  IMAD.SHL.U32 R97, R15, 0x2, RZ ;  /* 0x000000020f617824 */ /* 0x000fe400078e00ff */
[----:B------:R-:W-:-:S03]  /*2000*/  IMAD.WIDE.U32 R12, R94, UR6, R12 ;  /* 0x000000065e0c7c25 */ /* 0x000fc6000f8e000c */
[----:B------:R-:W-:Y:S01]  /*2010*/  IADD3 R14, P1, R97, R4, RZ ;  /* 0x00000004610e7210 */ /* 0x000fe20007f3e0ff */
[----:B------:R-:W-:Y:S01]  /*2020*/  IMAD.IADD R102, R96, 0x1, R13 ;  /* 0x0000000160667824 */ /* 0x000fe200078e020d */
[----:B------:R-:W-:-:S03]  /*2030*/  IADD3 R13, P2, P3, R95, R12, R10 ;  /* 0x0000000c5f0d7210 */ /* 0x000fc60007b5e00a */
[----:B------:R-:W-:Y:S02]  /*2040*/  IMAD.X R15, R99, 0x1, R5, P1 ;  /* 0x00000001630f7824 */ /* 0x000fe400008e0605 */
[----:B--2---:R-:W-:-:S04]  /*2050*/  IMAD.U32 R57, R56, 0x10000, RZ ;  /* 0x0001000038397824 */ /* 0x004fc800078e00ff */
[----:B------:R-:W-:-:S04]  /*2060*/  FMUL R57, R57, R22 ;  /* 0x0000001639397220 */ /* 0x000fc80000400000 */
[----:B------:R-:W-:Y:S01]  /*2070*/  FFMA R57, R58, R16, R57 ;  /* 0x000000103a397223 */ /* 0x000fe20000000039 */
[----:B------:R-:W-:Y:S02]  /*2080*/  IADD3.X R58, R93, R102, R11, P2, P3 ;  /* 0x000000665d3a7210 */ /* 0x000fe400017e640b */
[----:B------:R-:W-:Y:S02]  /*2090*/  ISETP.GT.AND P2, PT, R0, 0x8, P4 ;  /* 0x000000080000780c */ /* 0x000fe40002744270 */
[----:B------:R-:W-:Y:S02]  /*20a0*/  F2FP.BF16.F32.PACK_AB R57, RZ, R57 ;  /* 0x00000039ff39723e */ /* 0x000fe400000010ff */
[----:B------:R-:W-:-:S03]  /*20b0*/  LEA R12, P3, R13, UR10, 0x1 ;  /* 0x0000000a0d0c7c11 */ /* 0x000fc6000f8608ff */
[----:B------:R0:W-:Y:S01]  /*20c0*/  @P0 STG.E.U16 desc[UR12][R14.64], R57 ;  /* 0x000000390e000986 */ /* 0x0001e2000c10150c */
[----:B------:R-:W-:-:S05]  /*20d0*/  LEA.HI.X R13, R13, UR11, R58, 0x1, P3 ;  /* 0x0000000b0d0d7c11 */ /* 0x000fca00098f0c3a */
[----:B------:R-:W-:Y:S05]  /*20e0*/  @!P2 BRA `(.L_x_26) ;  /* 0x000000000004a947 */ /* 0x000fea0003800000 */
[----:B------:R2:W5:Y:S02]  /*20f0*/  LDG.E.LTC128B.U16 R56, desc[UR12][R12.64+0x2] ;  /* 0x0000020c0c387981 */ /* 0x000564000c1e1520 */
.L_x_26:
[----:B------:R-:W-:Y:S05]  /*2100*/  BSYNC B0 ;  /* 0x0000000000007941 */ /* 0x000fea0003800000 */
.L_x_25:
[----:B0----5:R-:W-:Y:S01]  /*2110*/  IMAD.U32 R57, R56, 0x10000, RZ ;  /* 0x0001000038397824 */ /* 0x021fe200078e00ff */
[----:B------:R-:W-:Y:S01]  /*2120*/  ISETP.GT.AND P4, PT, R17, 0x8, PT ;  /* 0x000000081100780c */ /* 0x000fe20003f84270 */
[----:B------:R-:W-:Y:S02]  /*2130*/  BSSY B0, `(.L_x_27) ;  /* 0x0000009000007945 */ /* 0x000fe40003800000 */
[----:B------:R-:W-:Y:S01]  /*2140*/  FMUL R58, R57, R22 ;  /* 0x00000016393a7220 */ /* 0x000fe20000400000 */
[----:B------:R-:W-:Y:S02]  /*2150*/  ISETP.GT.AND P0, PT, R0, RZ, P4 ;  /* 0x000000ff0000720c */ /* 0x000fe40002704270 */
[----:B------:R-:W-:Y:S01]  /*2160*/  P2R R100, PR, RZ, 0x10 ;  /* 0x00000010ff647803 */ /* 0x000fe20000000000 */
[----:B------:R-:W-:-:S05]  /*2170*/  FFMA R58, R59, R16, R58 ;  /* 0x000000103b3a7223 */ /* 0x000fca000000003a */
[----:B------:R-:W-:-:S05]  /*2180*/  F2FP.BF16.F32.PACK_AB R58, RZ, R58 ;  /* 0x0000003aff3a723e */ /* 0x000fca00000010ff */
[----:B------:R0:W-:Y:S01]  /*2190*/  @P2 STG.E.U16 desc[UR12][R14.64+0x2], R58 ;  /* 0x0000023a0e002986 */ /* 0x0001e2000c10150c */
[----:B------:R-:W-:Y:S05]  /*21a0*/  @!P0 BRA `(.L_x_28) ;  /* 0x0000000000048947 */ /* 0x000fea0003800000 */
[----:B------:R3:W5:Y:S02]  /*21b0*/  LDG.E.LTC128B.U16 R56, desc[UR12][R2.64+0x10] ;  /* 0x0000100c02387981 */ /* 0x000764000c1e1520 */
.L_x_28:
[----:B------:R-:W-:Y:S05]  /*21c0*/  BSYNC B0 ;  /* 0x0000000000007941 */ /* 0x000fea0003800000 */
.L_x_27:
[----:B-----5:R-:W-:Y:S01]  /*21d0*/  IMAD.U32 R57, R56, 0x10000, RZ ;  /* 0x0001000038397824 */ /* 0x020fe200078e00ff */
        /* <DEDUP_REMOVED lines=10> */
.L_x_30:
[----:B------:R-:W-:Y:S05]  /*2280*/  BSYNC B0 ;  /* 0x0000000000007941 */ /* 0x000fea0003800000 */
.L_x_29:
[----:B----45:R-:W-:Y:S01]  /*2290*/  IMAD.U32 R57, R56, 0x10000, RZ ;  /* 0x0001000038397824 */ /* 0x030fe200078e00ff */
[----:B------:R-:W-:Y:S01]  /*22a0*/  IADD3 R59, P0, R90, 0x40, RZ ;  /* 0x000000405a3b7810 */ /* 0x000fe20007f1e0ff */
[----:B------:R-:W-:Y:S02]  /*22b0*/  BSSY B0, `(.L_x_31) ;  /* 0x000000c000007945 */ /* 0x000fe40003800000 */
[----:B0-----:R-:W-:Y:S02]  /*22c0*/  FMUL R58, R57, R22 ;  /* 0x00000016393a7220 */ /* 0x001fe40000400000 */
[----:B------:R-:W-:Y:S01]  /*22d0*/  IMAD.X R90, RZ, RZ, R91, P0 ;  /* 0x000000ffff5a7224 */ /* 0x000fe200000e065b */
[----:B------:R-:W-:Y:S01]  /*22e0*/  ISETP.GT.AND P0, PT, R0, 0x8, P4 ;  /* 0x000000080000780c */ /* 0x000fe20002704270 */
[----:B------:R-:W-:-:S05]  /*22f0*/  FFMA R58, R61, R16, R58 ;  /* 0x000000103d3a7223 */ /* 0x000fca000000003a */
[----:B------:R-:W-:-:S04]  /*2300*/  F2FP.BF16.F32.PACK_AB R58, RZ, R58 ;  /* 0x0000003aff3a723e */ /* 0x000fc800000010ff */
[----:B------:R-:W-:Y:S01]  /*2310*/  PRMT R57, R58, 0x7610, R57 ;  /* 0x000076103a397816 */ /* 0x000fe20000000039 */
[----:B------:R-:W-:Y:S01]  /*2320*/  IMAD R58, R90, UR8, RZ ;  /* 0x000000085a3a7c24 */ /* 0x000fe2000f8e02ff */
[----:B------:R-:W-:-:S03]  /*2330*/  PRMT R90, R56, 0x7610, R90 ;  /* 0x00007610385a7816 */ /* 0x000fc6000000005a */
[----:B------:R0:W-:Y:S01]  /*2340*/  @P1 STG.E.U16 desc[UR12][R4.64+0x12], R57 ;  /* 0x0000123904001986 */ /* 0x0001e2000c10150c */
[----:B------:R-:W-:Y:S05]  /*2350*/  @!P0 BRA `(.L_x_32) ;  /* 0x0000000000048947 */ /* 0x000fea0003800000 */
[----:B------:R4:W5:Y:S02]  /*2360*/  LDG.E.LTC128B.U16 R90, desc[UR12][R12.64+0x10] ;  /* 0x0000100c0c5a7981 */ /* 0x000964000c1e1520 */
.L_x_32:
[----:B------:R-:W-:Y:S05]  /*2370*/  BSYNC B0 ;  /* 0x0000000000007941 */ /* 0x000fea0003800000 */
.L_x_31:
[----:B0----5:R-:W-:Y:S01]  /*2380*/  IMAD.U32 R57, R90, 0x10000, RZ ;  /* 0x000100005a397824 */ /* 0x021fe200078e00ff */
[----:B------:R-:W-:Y:S01]  /*2390*/  ISETP.GT.AND P1, PT, R0, 0x8, P3 ;  /* 0x000000080000780c */ /* 0x000fe20001f24270 */
[----:B------:R-:W-:Y:S01]  /*23a0*/  IMAD R19, R59, UR9, R58 ;  /* 0x000000093b137c24 */ /* 0x000fe2000f8e023a */
[----:B------:R-:W-:Y:S01]  /*23b0*/  BSSY B0, `(.L_x_33) ;  /* 0x0000012000007945 */ /* 0x000fe20003800000 */
[----:B------:R-:W-:Y:S01]  /*23c0*/  FMUL R57, R57, R22 ;  /* 0x0000001639397220 */ /* 0x000fe20000400000 */
[----:B------:R-:W-:-:S04]  /*23d0*/  IMAD.WIDE.U32 R60, R59, UR8, R20 ;  /* 0x000000083b3c7c25 */ /* 0x000fc8000f8e0014 */
[----:B------:R-:W-:Y:S01]  /*23e0*/  FFMA R62, R62, R16, R57 ;  /* 0x000000103e3e7223 */ /* 0x000fe20000000039 */
[----:B------:R-:W-:-:S04]  /*23f0*/  IMAD.WIDE.U32 R56, R59, UR8, R88 ;  /* 0x000000083b387c25 */ /* 0x000fc8000f8e0058 */
[C---:B------:R-:W-:Y:S01]  /*2400*/  IMAD.IADD R61, R19.reuse, 0x1, R61 ;  /* 0x00000001133d7824 */ /* 0x040fe200078e023d */
[----:B------:R-:W-:Y:S01]  /*2410*/  F2FP.BF16.F32.PACK_AB R62, RZ, R62 ;  /* 0x0000003eff3e723e */ /* 0x000fe200000010ff */
[----:B------:R-:W-:Y:S01]  /*2420*/  IMAD.IADD R89, R19, 0x1, R57 ;  /* 0x0000000113597824 */ /* 0x000fe200078e0239 */
[----:B------:R-:W-:Y:S01]  /*2430*/  IADD3 R20, P2, R18, R56, RZ ;  /* 0x0000003812147210 */ /* 0x000fe20007f5e0ff */
[----:B------:R-:W-:Y:S02]  /*2440*/  IMAD.WIDE.U32 R60, R94, UR6, R60 ;  /* 0x000000065e3c7c25 */ /* 0x000fe4000f8e003c */
[----:B------:R0:W-:Y:S02]  /*2450*/  @P0 STG.E.U16 desc[UR12][R14.64+0x10], R62 ;  /* 0x0000103e0e000986 */ /* 0x0001e4000c10150c */
[----:B------:R-:W-:Y:S01]  /*2460*/  IMAD.X R21, R89, 0x1, R21, P2 ;  /* 0x0000000159157824 */ /* 0x000fe200010e0615 */
[----:B------:R-:W-:Y:S01]  /*2470*/  IADD3 R58, P0, P2, R95, R60, R10 ;  /* 0x0000003c5f3a7210 */ /* 0x000fe20007a1e00a */
[----:B------:R-:W-:-:S02]  /*2480*/  IMAD.IADD R91, R96, 0x1, R61 ;  /* 0x00000001605b7824 */ /* 0x000fc400078e023d */
[----:B------:R-:W-:-:S03]  /*2490*/  IMAD.WIDE.U32 R20, R94, UR6, R20 ;  /* 0x000000065e147c25 */ /* 0x000fc6000f8e0014 */
[----:B------:R-:W-:Y:S01]  /*24a0*/  IADD3.X R91, R93, R91, R11, P0, P2 ;  /* 0x0000005b5d5b7210 */ /* 0x000fe200007e440b */
[----:B------:R-:W-:Y:S06]  /*24b0*/  @!P1 BRA `(.L_x_34) ;  /* 0x0000000000049947 */ /* 0x000fec0003800000 */
[----:B------:R0:W5:Y:S02]  /*24c0*/  LDG.E.LTC128B.U16 R90, desc[UR12][R12.64+0x12] ;  /* 0x0000120c0c5a7981 */ /* 0x000164000c1e1520 */
.L_x_34:
[----:B------:R-:W-:Y:S05]  /*24d0*/  BSYNC B0 ;  /* 0x0000000000007941 */ /* 0x000fea0003800000 */
.L_x_33:
[----:B-----5:R-:W-:Y:S01]  /*24e0*/  IMAD.U32 R103, R90, 0x10000, RZ ;  /* 0x000100005a677824 */ /* 0x020fe200078e00ff */
[----:B------:R-:W-:Y:S01]  /*24f0*/  IADD3 R95, P0, P2, R95, R20, R10 ;  /* 0x000000145f5f7210 */ /* 0x000fe20007a1e00a */
[----:B------:R-:W-:Y:S01]  /*2500*/  IMAD.IADD R10, R96, 0x1, R21 ;  /* 0x00000001600a7824 */ /* 0x000fe200078e0215 */
[C---:B------:R-:W-:Y:S01]  /*2510*/  SHF.L.U64.HI R23, R92.reuse, 0x1, R23 ;  /* 0x000000015c177819 */ /* 0x040fe20000010217 */
[----:B------:R-:W-:Y:S01]  /*2520*/  FMUL R18, R103, R22 ;  /* 0x0000001667127220 */ /* 0x000fe20000400000 */
[----:B------:R-:W-:Y:S01]  /*2530*/  IMAD.SHL.U32 R61, R92, 0x2, RZ ;  /* 0x000000025c3d7824 */ /* 0x000fe200078e00ff */
[----:B------:R-:W-:Y:S01]  /*2540*/  ISETP.GT.AND P3, PT, R17, 0x10, PT ;  /* 0x000000101100780c */ /* 0x000fe20003f64270 */
[----:B------:R-:W-:Y:S01]  /*2550*/  BSSY B0, `(.L_x_35) ;  /* 0x000000b000007945 */ /* 0x000fe20003800000 */
[----:B------:R-:W-:Y:S01]  /*2560*/  FFMA R18, R63, R16, R18 ;  /* 0x000000103f127223 */ /* 0x000fe20000000012 */
[----:B------:R-:W-:Y:S02]  /*2570*/  IADD3.X R60, R93, R10, R11, P0, P2 ;  /* 0x0000000a5d3c7210 */ /* 0x000fe400007e440b */
[----:B------:R-:W-:-:S02]  /*2580*/  IADD3 R10, P0, P2, R61, R4, R97 ;  /* 0x000000043d0a7210 */ /* 0x000fc40007a1e061 */
[----:B------:R-:W-:Y:S02]  /*2590*/  F2FP.BF16.F32.PACK_AB R18, RZ, R18 ;  /* 0x00000012ff12723e */ /* 0x000fe400000010ff */
[----:B------:R-:W-:Y:S02]  /*25a0*/  IADD3.X R11, R23, R5, R99, P0, P2 ;  /* 0x00000005170b7210 */ /* 0x000fe400007e4463 */
[----:B------:R-:W-:Y:S01]  /*25b0*/  ISETP.GT.AND P0, PT, R0, RZ, P3 ;  /* 0x000000ff0000720c */ /* 0x000fe20001f04270 */
[----:B------:R0:W-:Y:S01]  /*25c0*/  @P1 STG.E.U16 desc[UR12][R14.64+0x12], R18 ;  /* 0x000012120e001986 */ /* 0x0001e2000c10150c */
[----:B------:R-:W-:-:S11]  /*25d0*/  P2R R88, PR, RZ, 0x8 ;  /* 0x00000008ff587803 */ /* 0x000fd60000000000 */
[----:B0-----:R-:W-:Y:S05]  /*25e0*/  @!P0 BRA `(.L_x_36) ;  /* 0x0000000000048947 */ /* 0x001fea0003800000 */
[----:B------:R0:W5:Y:S02]  /*25f0*/  LDG.E.LTC128B.U16 R90, desc[UR12][R2.64+0x20] ;  /* 0x0000200c025a7981 */ /* 0x000164000c1e1520 */
.L_x_36:
[----:B------:R-:W-:Y:S05]  /*2600*/  BSYNC B0 ;  /* 0x0000000000007941 */ /* 0x000fea0003800000 */
.L_x_35:
[----:B-----5:R-:W-:Y:S01]  /*2610*/  IMAD.U32 R21, R90, 0x10000, RZ ;  /* 0x000100005a157824 */ /* 0x020fe200078e00ff */
[----:B------:R-:W-:Y:S01]  /*2620*/  ISETP.GT.AND P1, PT, R17, 0x11, PT ;  /* 0x000000111100780c */ /* 0x000fe20003f24270 */
[----:B------:R-:W-:Y:S02]  /*2630*/  BSSY B0, `(.L_x_37) ;  /* 0x0000009000007945 */ /* 0x000fe40003800000 */
[----:B------:R-:W-:-:S04]  /*2640*/  FMUL R21, R21, R22 ;  /* 0x0000001615157220 */ /* 0x000fc80000400000 */
[----:B------:R-:W-:Y:S01]  /*2650*/  FFMA R21, R64, R16, R21 ;  /* 0x0000001040157223 */ /* 0x000fe20000000015 */
[----:B------:R-:W-:-:S04]  /*2660*/  P2R R64, PR, RZ, 0x2 ;  /* 0x00000002ff407803 */ /* 0x000fc80000000000 */
[----:B------:R-:W-:-:S05]  /*2670*/  F2FP.BF16.F32.PACK_AB R21, RZ, R21 ;  /* 0x00000015ff15723e */ /* 0x000fca00000010ff */
[----:B------:R0:W-:Y:S01]  /*2680*/  @P0 STG.E.U16 desc[UR12][R4.64+0x20], R21 ;  /* 0x0000201504000986 */ /* 0x0001e2000c10150c */
[----:B------:R-:W-:-:S13]  /*2690*/  ISETP.GT.AND P0, PT, R0, RZ, P1 ;  /* 0x000000ff0000720c */ /* 0x000fda0000f04270 */
[----:B0-----:R-:W-:Y:S05]  /*26a0*/  @!P0 BRA `(.L_x_38) ;  /* 0x0000000000048947 */ /* 0x001fea0003800000 */
[----:B------:R0:W5:Y:S02]  /*26b0*/  LDG.E.LTC128B.U16 R90, desc[UR12][R2.64+0x22] ;  /* 0x0000220c025a7981 */ /* 0x000164000c1e1520 */
.L_x_38:
[----:B------:R-:W-:Y:S05]  /*26c0*/  BSYNC B0 ;  /* 0x0000000000007941 */ /* 0x000fea0003800000 */
.L_x_37:
[----:B-----5:R-:W-:Y:S01]  /*26d0*/  IMAD.U32 R21, R90, 0x10000, RZ ;  /* 0x000100005a157824 */ /* 0x020fe200078e00ff */
[----:B------:R-:W-:Y:S03]  /*26e0*/  BSSY B0, `(.L_x_39) ;  /* 0x0000008000007945 */ /* 0x000fe60003800000 */
[----:B------:R-:W-:-:S04]  /*26f0*/  FMUL R18, R21, R22 ;  /* 0x0000001615127220 */ /* 0x000fc80000400000 */
[----:B------:R-:W-:-:S05]  /*2700*/  FFMA R18, R65, R16, R18 ;  /* 0x0000001041127223 */ /* 0x000fca0000000012 */
[----:B------:R-:W-:-:S05]  /*2710*/  F2FP.BF16.F32.PACK_AB R18, RZ, R18 ;  /* 0x00000012ff12723e */ /* 0x000fca00000010ff */
[----:B------:R0:W-:Y:S01]  /*2720*/  @P0 STG.E.U16 desc[UR12][R4.64+0x22], R18 ;  /* 0x0000221204000986 */ /* 0x0001e2000c10150c */
[----:B------:R-:W-:-:S13]  /*2730*/  ISETP.GT.AND P0, PT, R0, 0x8, P3 ;  /* 0x000000080000780c */ /* 0x000fda0001f04270 */
[----:B0-----:R-:W-:Y:S05]  /*2740*/  @!P0 BRA `(.L_x_40) ;  /* 0x0000000000048947 */ /* 0x001fea0003800000 */
[----:B------:R0:W5:Y:S02]  /*2750*/  LDG.E.LTC128B.U16 R90, desc[UR12][R12.64+0x20] ;  /* 0x0000200c0c5a7981 */ /* 0x000164000c1e1520 */
.L_x_40:
[----:B------:R-:W-:Y:S05]  /*2760*/  BSYNC B0 ;  /* 0x0000000000007941 */ /* 0x000fea0003800000 */
.L_x_39:
        /* <DEDUP_REMOVED lines=9> */
.L_x_42:
[----:B------:R-:W-:Y:S05]  /*2800*/  BSYNC B0 ;  /* 0x0000000000007941 */ /* 0x000fea0003800000 */
.L_x_41:
[----:B-----5:R-:W-:Y:S01]  /*2810*/  IMAD.U32 R9, R90, 0x10000, RZ ;  /* 0x000100005a097824 */ /* 0x020fe200078e00ff */
[----:B------:R-:W-:Y:S01]  /*2820*/  ISETP.GT.AND P2, PT, R17, 0x18, PT ;  /* 0x000000181100780c */ /* 0x000fe20003f44270 */
[----:B------:R-:W-:Y:S01]  /*2830*/  IMAD.WIDE.U32 R62, R59, UR8, R6 ;  /* 0x000000083b3e7c25 */ /* 0x000fe2000f8e0006 */
[----:B------:R-:W-:Y:S03]  /*2840*/  BSSY B0, `(.L_x_43) ;  /* 0x0000015000007945 */ /* 0x000fe60003800000 */
[----:B------:R-:W-:Y:S01]  /*2850*/  FMUL R18, R9, R22 ;  /* 0x0000001609127220 */ /* 0x000fe20000400000 */
[----:B------:R-:W-:-:S03]  /*2860*/  IMAD.IADD R19, R63, 0x1, R19 ;  /* 0x000000013f137824 */ /* 0x000fc600078e0213 */
[----:B------:R-:W-:-:S05]  /*2870*/  FFMA R18, R67, R16, R18 ;  /* 0x0000001043127223 */ /* 0x000fca0000000012 */
[----:B------:R-:W-:-:S04]  /*2880*/  F2FP.BF16.F32.PACK_AB R18, RZ, R18 ;  /* 0x00000012ff12723e */ /* 0x000fc800000010ff */
[----:B------:R-:W-:-:S05]  /*2890*/  PRMT R21, R18, 0x7610, R21 ;  /* 0x0000761012157816 */ /* 0x000fca0000000015 */
[----:B------:R1:W-:Y:S01]  /*28a0*/  @P0 STG.E.U16 desc[UR12][R14.64+0x22], R21 ;  /* 0x000022150e000986 */ /* 0x0003e2000c10150c */
[----:B------:R-:W-:-:S04]  /*28b0*/  LEA R20, P0, R62, UR10, 0x1 ;  /* 0x0000000a3e147c11 */ /* 0x000fc8000f8008ff */
[----:B-1----:R-:W-:Y:S02]  /*28c0*/  LEA.HI.X R21, R62, UR11, R19, 0x1, P0 ;  /* 0x0000000b3e157c11 */ /* 0x002fe400080f0c13 */
[----:B------:R-:W-:-:S04]  /*28d0*/  LEA R18, P0, R58, UR10, 0x1 ;  /* 0x0000000a3a127c11 */ /* 0x000fc8000f8008ff */
[----:B------:R-:W-:Y:S02]  /*28e0*/  LEA.HI.X R19, R58, UR11, R91, 0x1, P0 ;  /* 0x0000000b3a137c11 */ /* 0x000fe400080f0c5b */
[----:B------:R-:W-:-:S05]  /*28f0*/  IADD3 R9, P0, R8, R56, RZ ;  /* 0x0000003808097210 */ /* 0x000fca0007f1e0ff */
[----:B------:R-:W-:Y:S01]  /*2900*/  IMAD.X R6, R89, 0x1, R7, P0 ;  /* 0x0000000159067824 */ /* 0x000fe200000e0607 */
[----:B------:R-:W-:-:S04]  /*2910*/  LEA R8, P0, R9, UR10, 0x1 ;  /* 0x0000000a09087c11 */ /* 0x000fc8000f8008ff */
[----:B------:R-:W-:Y:S02]  /*2920*/  LEA.HI.X R9, R9, UR11, R6, 0x1, P0 ;  /* 0x0000000b09097c11 */ /* 0x000fe400080f0c06 */
[----:B------:R-:W-:-:S04]  /*2930*/  LEA R6, P0, R95, UR10, 0x1 ;  /* 0x0000000a5f067c11 */ /* 0x000fc8000f8008ff */
[----:B------:R-:W-:Y:S02]  /*2940*/  LEA.HI.X R7, R95, UR11, R60, 0x1, P0 ;  /* 0x0000000b5f077c11 */ /* 0x000fe400080f0c3c */
[----:B------:R-:W-:Y:S02]  /*2950*/  ISETP.GT.AND P0, PT, R0, RZ, P2 ;  /* 0x000000ff0000720c */ /* 0x000fe40001704270 */
[----:B------:R-:W-:-:S11]  /*2960*/  P2R R60, PR, RZ, 0x4 ;  /* 0x00000004ff3c7803 */ /* 0x000fd60000000000 */
[----:B------:R-:W-:Y:S05]  /*2970*/  @!P0 BRA `(.L_x_44) ;  /* 0x0000000000048947 */ /* 0x000fea0003800000 */
[----:B------:R1:W5:Y:S02]  /*2980*/  LDG.E.LTC128B.U16 R90, desc[UR12][R2.64+0x30] ;  /* 0x0000300c025a7981 */ /* 0x000364000c1e1520 */
.L_x_44:
[----:B------:R-:W-:Y:S05]  /*2990*/  BSYNC B0 ;  /* 0x0000000000007941 */ /* 0x000fea0003800000 */
.L_x_43:
[----:B-----5:R-:W-:Y:S01]  /*29a0*/  IMAD.U32 R57, R90, 0x10000, RZ ;  /* 0x000100005a397824 */ /* 0x020fe200078e00ff */
[----:B------:R-:W-:Y:S01]  /*29b0*/  ISETP.GT.AND P1, PT, R17, 0x19, PT ;  /* 0x000000191100780c */ /* 0x000fe20003f24270 */
[----:B------:R-:W-:Y:S02]  /*29c0*/  BSSY B0, `(.L_x_45) ;  /* 0x0000009000007945 */ /* 0x000fe40003800000 */
[----:B------:R-:W-:Y:S01]  /*29d0*/  FMUL R57, R57, R22 ;  /* 0x0000001639397220 */ /* 0x000fe20000400000 */
[----:B------:R-:W-:-:S03]  /*29e0*/  P2R R67, PR, RZ, 0x2 ;  /* 0x00000002ff437803 */ /* 0x000fc60000000000 */
[----:B------:R-:W-:-:S05]  /*29f0*/  FFMA R57, R68, R16, R57 ;  /* 0x0000001044397223 */ /* 0x000fca0000000039 */
[----:B------:R-:W-:-:S05]  /*2a00*/  F2FP.BF16.F32.PACK_AB R57, RZ, R57 ;  /* 0x00000039ff39723e */ /* 0x000fca00000010ff */
[----:B------:R0:W-:Y:S01]  /*2a10*/  @P0 STG.E.U16 desc[UR12][R4.64+0x30], R57 ;  /* 0x0000303904000986 */ /* 0x0001e2000c10150c */
[----:B------:R-:W-:-:S13]  /*2a20*/  ISETP.GT.AND P0, PT, R0, RZ, P1 ;  /* 0x000000ff0000720c */ /* 0x000fda0000f04270 */
[----:B0-----:R-:W-:Y:S05]  /*2a30*/  @!P0 BRA `(.L_x_46) ;  /* 0x0000000000048947 */ /* 0x001fea0003800000 */
[----:B------:R0:W5:Y:S02]  /*2a40*/  LDG.E.LTC128B.U16 R90, desc[UR12][R2.64+0x32] ;  /* 0x0000320c025a7981 */ /* 0x000164000c1e1520 */
.L_x_46:
[----:B------:R-:W-:Y:S05]  /*2a50*/  BSYNC B0 ;  /* 0x0000000000007941 */ /* 0x000fea0003800000 */
.L_x_45:
        /* <DEDUP_REMOVED lines=9> */
.L_x_48:
[----:B------:R-:W-:Y:S05]  /*2af0*/  BSYNC B0 ;  /* 0x0000000000007941 */ /* 0x000fea0003800000 */
.L_x_47:
        /* <DEDUP_REMOVED lines=9> */
.L_x_50:
[----:B------:R-:W-:Y:S05]  /*2b90*/  BSYNC B0 ;  /* 0x0000000000007941 */ /* 0x000fea0003800000 */
.L_x_49:
        /* <DEDUP_REMOVED lines=11> */
.L_x_52:
[----:B------:R-:W-:Y:S05]  /*2c50*/  BSYNC B0 ;  /* 0x0000000000007941 */ /* 0x000fea0003800000 */
.L_x_51:
        /* <DEDUP_REMOVED lines=11> */
.L_x_54:
[----:B------:R-:W-:Y:S05]  /*2d10*/  BSYNC B0 ;  /* 0x0000000000007941 */ /* 0x000fea0003800000 */
.L_x_53:
        /* <DEDUP_REMOVED lines=9> */
.L_x_56:
[----:B------:R-:W-:Y:S05]  /*2db0*/  BSYNC B0 ;  /* 0x0000000000007941 */ /* 0x000fea0003800000 */
.L_x_55:
        /* <DEDUP_REMOVED lines=9> */
.L_x_58:
[----:B------:R-:W-:Y:S05]  /*2e50*/  BSYNC B0 ;  /* 0x0000000000007941 */ /* 0x000fea0003800000 */
.L_x_57:
[----:B-----5:R-:W-:Y:S01]  /*2e60*/  IMAD.U32 R57, R90, 0x10000, RZ ;  /* 0x000100005a397824 */ /* 0x020fe200078e00ff */
[----:B------:R-:W-:Y:S01]  /*2e70*/  ISETP.GT.AND P5, PT, R17, 0x28, PT ;  /* 0x000000281100780c */ /* 0x000fe20003fa4270 */
[----:B------:R-:W-:Y:S02]  /*2e80*/  BSSY B0, `(.L_x_59) ;  /* 0x0000009000007945 */ /* 0x000fe40003800000 */
[----:B------:R-:W-:-:S04]  /*2e90*/  FMUL R56, R57, R22 ;  /* 0x0000001639387220 */ /* 0x000fc80000400000 */
[----:B------:R-:W-:-:S05]  /*2ea0*/  FFMA R56, R75, R16, R56 ;  /* 0x000000104b387223 */ /* 0x000fca0000000038 */
[----:B------:R-:W-:-:S05]  /*2eb0*/  F2FP.BF16.F32.PACK_AB R56, RZ, R56 ;  /* 0x00000038ff38723e */ /* 0x000fca00000010ff */
[----:B------:R1:W-:Y:S01]  /*2ec0*/  @P0 STG.E.U16 desc[UR12][R14.64+0x42], R56 ;  /* 0x000042380e000986 */ /* 0x0003e2000c10150c */
[----:B------:R-:W-:Y:S02]  /*2ed0*/  ISETP.GT.AND P0, PT, R0, RZ, P5 ;  /* 0x000000ff0000720c */ /* 0x000fe40002f04270 */
[----:B-1----:R-:W-:-:S11]  /*2ee0*/  P2R R56, PR, RZ, 0x20 ;  /* 0x00000020ff387803 */ /* 0x002fd60000000000 */
[----:B------:R-:W-:Y:S05]  /*2ef0*/  @!P0 BRA `(.L_x_60) ;  /* 0x0000000000048947 */ /* 0x000fea0003800000 */
[----:B------:R1:W5:Y:S02]  /*2f00*/  LDG.E.LTC128B.U16 R90, desc[UR12][R2.64+0x50] ;  /* 0x0000500c025a7981 */ /* 0x000364000c1e1520 */
.L_x_60:
[----:B------:R-:W-:Y:S05]  /*2f10*/  BSYNC B0 ;  /* 0x0000000000007941 */ /* 0x000fea0003800000 */
.L_x_59:
        /* <DEDUP_REMOVED lines=11> */
.L_x_62:
[----:B------:R-:W-:Y:S05]  /*2fd0*/  BSYNC B0 ;  /* 0x0000000000007941 */ /* 0x000fea0003800000 */
.L_x_61:
        /* <DEDUP_REMOVED lines=9> */
.L_x_64:
[----:B------:R-:W-:Y:S05]  /*3070*/  BSYNC B0 ;  /* 0x0000000000007941 */ /* 0x000fea0003800000 */
.L_x_63:
        /* <DEDUP_REMOVED lines=9> */
.L_x_66:
[----:B------:R-:W-:Y:S05]  /*3110*/  BSYNC B0 ;  /* 0x0000000000007941 */ /* 0x000fea0003800000 */
.L_x_65:
[----:B-----5:R-:W-:Y:S01]  /*3120*/  IMAD.U32 R57, R90, 0x10000, RZ ;  /* 0x000100005a397824 */ /* 0x020fe200078e00ff */
[----:B------:R-:W-:Y:S01]  /*3130*/  ISETP.GT.AND P3, PT, R17, 0x30, PT ;  /* 0x000000301100780c */ /* 0x000fe20003f64270 */
[----:B------:R-:W-:Y:S02]  /*3140*/  BSSY B0, `(.L_x_67) ;  /* 0x0000008000007945 */ /* 0x000fe40003800000 */
[----:B------:R-:W-:-:S04]  /*3150*/  FMUL R56, R57, R22 ;  /* 0x0000001639387220 */ /* 0x000fc80000400000 */
[----:B------:R-:W-:-:S05]  /*3160*/  FFMA R56, R79, R16, R56 ;  /* 0x000000104f387223 */ /* 0x000fca0000000038 */
[----:B------:R-:W-:-:S05]  /*3170*/  F2FP.BF16.F32.PACK_AB R56, RZ, R56 ;  /* 0x00000038ff38723e */ /* 0x000fca00000010ff */
[----:B------:R0:W-:Y:S01]  /*3180*/  @P0 STG.E.U16 desc[UR12][R14.64+0x52], R56 ;  /* 0x000052380e000986 */ /* 0x0001e2000c10150c */
[----:B------:R-:W-:-:S13]  /*3190*/  ISETP.GT.AND P0, PT, R0, RZ, P3 ;  /* 0x000000ff0000720c */ /* 0x000fda0001f04270 */
[----:B0-----:R-:W-:Y:S05]  /*31a0*/  @!P0 BRA `(.L_x_68) ;  /* 0x0000000000048947 */ /* 0x001fea0003800000 */
[----:B------:R0:W5:Y:S02]  /*31b0*/  LDG.E.LTC128B.U16 R90, desc[UR12][R2.64+0x60] ;  /* 0x0000600c025a7981 */ /* 0x000164000c1e1520 */
.L_x_68:
[----:B------:R-:W-:Y:S05]  /*31c0*/  BSYNC B0 ;  /* 0x0000000000007941 */ /* 0x000fea0003800000 */
.L_x_67:
        /* <DEDUP_REMOVED lines=10> */
.L_x_70:
[----:B------:R-:W-:Y:S05]  /*3270*/  BSYNC B0 ;  /* 0x0000000000007941 */ /* 0x000fea0003800000 */
.L_x_69:
        /* <DEDUP_REMOVED lines=9> */
.L_x_72:
[----:B------:R-:W-:Y:S05]  /*3310*/  BSYNC B0 ;  /* 0x0000000000007941 */ /* 0x000fea0003800000 */
.L_x_71:
        /* <DEDUP_REMOVED lines=9> */
.L_x_74:
[----:B------:R-:W-:Y:S05]  /*33b0*/  BSYNC B0 ;  /* 0x0000000000007941 */ /* 0x000fea0003800000 */
.L_x_73:
        /* <DEDUP_REMOVED lines=10> */
.L_x_76:
[----:B------:R-:W-:Y:S05]  /*3460*/  BSYNC B0 ;  /* 0x0000000000007941 */ /* 0x000fea0003800000 */
.L_x_75:
[----:B-----5:R-:W-:Y:S01]  /*3470*/  IMAD.U32 R57, R90, 0x10000, RZ ;  /* 0x000100005a397824 */ /* 0x020fe200078e00ff */
[----:B------:R-:W-:Y:S03]  /*3480*/  BSSY B0, `(.L_x_77) ;  /* 0x000000f000007945 */ /* 0x000fe60003800000 */
[----:B------:R-:W-:-:S04]  /*3490*/  FMUL R57, R57, R22 ;  /* 0x0000001639397220 */ /* 0x000fc80000400000 */
[----:B------:R-:W-:-:S05]  /*34a0*/  FFMA R57, R84, R16, R57 ;  /* 0x0000001054397223 */ /* 0x000fca0000000039 */
[----:B------:R-:W-:-:S05]  /*34b0*/  F2FP.BF16.F32.PACK_AB R57, RZ, R57 ;  /* 0x00000039ff39723e */ /* 0x000fca00000010ff */
[----:B------:R1:W-:Y:S01]  /*34c0*/  @P0 STG.E.U16 desc[UR12][R4.64+0x70], R57 ;  /* 0x0000703904000986 */ /* 0x0003e2000c10150c */
[----:B------:R-:W-:-:S05]  /*34d0*/  IADD3 R58, P0, R61, R14, RZ ;  /* 0x0000000e3d3a7210 */ /* 0x000fca0007f1e0ff */
[----:B------:R-:W-:Y:S01]  /*34e0*/  IMAD.X R59, R23, 0x1, R15, P0 ;  /* 0x00000001173b7824 */ /* 0x000fe200000e060f */
[----:B------:R-:W-:-:S05]  /*34f0*/  IADD3 R62, P0, R61, R14, RZ ;  /* 0x0000000e3d3e7210 */ /* 0x000fca0007f1e0ff */
[----:B------:R-:W-:Y:S01]  /*3500*/  IMAD.X R63, R23, 0x1, R15, P0 ;  /* 0x00000001173f7824 */ /* 0x000fe200000e060f */
[----:B------:R-:W-:-:S05]  /*3510*/  IADD3 R56, P0, R61, R4, RZ ;  /* 0x000000043d387210 */ /* 0x000fca0007f1e0ff */
[----:B-1----:R-:W-:Y:S01]  /*3520*/  IMAD.X R57, R23, 0x1, R5, P0 ;  /* 0x0000000117397824 */ /* 0x002fe200000e0605 */
[----:B------:R-:W-:-:S04]  /*3530*/  ISETP.GT.AND P0, PT, R17, 0x39, PT ;  /* 0x000000391100780c */ /* 0x000fc80003f04270 */
[----:B------:R-:W-:-:S13]  /*3540*/  ISETP.GT.AND P4, PT, R0, RZ, P0 ;  /* 0x000000ff0000720c */ /* 0x000fda0000784270 */
[----:B------:R-:W-:Y:S05]  /*3550*/  @!P4 BRA `(.L_x_78) ;  /* 0x000000000004c947 */ /* 0x000fea0003800000 */
[----:B------:R1:W5:Y:S02]  /*3560*/  LDG.E.LTC128B.U16 R90, desc[UR12][R2.64+0x72] ;  /* 0x0000720c025a7981 */ /* 0x000364000c1e1520 */
.L_x_78:
[----:B------:R-:W-:Y:S05]  /*3570*/  BSYNC B0 ;  /* 0x0000000000007941 */ /* 0x000fea0003800000 */
.L_x_77:
[----:B01-3-5:R-:W-:Y:S01]  /*3580*/  IMAD.U32 R3, R90, 0x10000, RZ ;  /* 0x000100005a037824 */ /* 0x02bfe200078e00ff */
        /* <DEDUP_REMOVED lines=8> */
.L_x_80:
[----:B------:R-:W-:Y:S05]  /*3610*/  BSYNC B0 ;  /* 0x0000000000007941 */ /* 0x000fea0003800000 */
.L_x_79:
[----:B-----5:R-:W-:Y:S01]  /*3620*/  IMAD.U32 R3, R90, 0x10000, RZ ;  /* 0x000100005a037824 */ /* 0x020fe200078e00ff */
[----:B------:R-:W-:Y:S03]  /*3630*/  BSSY B0, `(.L_x_81) ;  /* 0x0000008000007945 */ /* 0x000fe60003800000 */
[----:B------:R-:W-:-:S04]  /*3640*/  FMUL R3, R3, R22 ;  /* 0x0000001603037220 */ /* 0x000fc80000400000 */
[----:B------:R-:W-:-:S05]  /*3650*/  FFMA R3, R86, R16, R3 ;  /* 0x0000001056037223 */ /* 0x000fca0000000003 */
[----:B------:R-:W-:-:S05]  /*3660*/  F2FP.BF16.F32.PACK_AB R3, RZ, R3 ;  /* 0x00000003ff03723e */ /* 0x000fca00000010ff */
[----:B------:R1:W-:Y:S01]  /*3670*/  @P4 STG.E.U16 desc[UR12][R14.64+0x70], R3 ;  /* 0x000070030e004986 */ /* 0x0003e2000c10150c */
[----:B------:R-:W-:-:S13]  /*3680*/  ISETP.GT.AND P4, PT, R0, 0x8, P0 ;  /* 0x000000080000780c */ /* 0x000fda0000784270 */
[----:B-1----:R-:W-:Y:S05]  /*3690*/  @!P4 BRA `(.L_x_82) ;  /* 0x000000000004c947 */ /* 0x002fea0003800000 */
[----:B------:R1:W5:Y:S02]  /*36a0*/  LDG.E.LTC128B.U16 R90, desc[UR12][R12.64+0x72] ;  /* 0x0000720c0c5a7981 */ /* 0x000364000c1e1520 */
.L_x_82:
[----:B------:R-:W-:Y:S05]  /*36b0*/  BSYNC B0 ;  /* 0x0000000000007941 */ /* 0x000fea0003800000 */
.L_x_81:
[----:B-----5:R-:W-:-:S04]  /*36c0*/  IMAD.U32 R3, R90, 0x10000, RZ ;  /* 0x000100005a037824 */ /* 0x020fc800078e00ff */
[----:B------:R-:W-:-:S04]  /*36d0*/  FMUL R2, R3, R22 ;  /* 0x0000001603027220 */ /* 0x000fc80000400000 */
[----:B------:R-:W-:-:S05]  /*36e0*/  FFMA R2, R87, R16, R2 ;  /* 0x0000001057027223 */ /* 0x000fca0000000002 */
[----:B------:R-:W-:-:S05]  /*36f0*/  F2FP.BF16.F32.PACK_AB R2, RZ, R2 ;  /* 0x00000002ff02723e */ /* 0x000fca00000010ff */
[----:B------:R3:W-:Y:S01]  /*3700*/  @P4 STG.E.U16 desc[UR12][R14.64+0x72], R2 ;  /* 0x000072020e004986 */ /* 0x0007e2000c10150c */
[----:B------:R-:W-:-:S13]  /*3710*/  ISETP.GT.AND P4, PT, R0, 0x40, P6 ;  /* 0x000000400000780c */ /* 0x000fda0003784270 */
[----:B------:R-:W2:Y:S01]  /*3720*/  @P4 LDG.E.LTC128B.U16 R90, desc[UR12][R20.64] ;  /* 0x0000000c145a4981 */ /* 0x000ea2000c1e1520 */
[----:B------:R-:W-:Y:S01]  /*3730*/  BSSY B0, `(.L_x_83) ;  /* 0x000000a000007945 */ /* 0x000fe20003800000 */
[----:B--2---:R-:W-:-:S04]  /*3740*/  IMAD.U32 R3, R90, 0x10000, RZ ;  /* 0x000100005a037824 */ /* 0x004fc800078e00ff */
[----:B------:R-:W-:-:S04]  /*3750*/  FMUL R3, R3, R22 ;  /* 0x0000001603037220 */ /* 0x000fc80000400000 */
[----:B------:R-:W-:-:S05]  /*3760*/  FFMA R3, R24, R16, R3 ;  /* 0x0000001018037223 */ /* 0x000fca0000000003 */
[----:B------:R-:W-:-:S05]  /*3770*/  F2FP.BF16.F32.PACK_AB R3, RZ, R3 ;  /* 0x00000003ff03723e */ /* 0x000fca00000010ff */
[----:B------:R3:W-:Y:S01]  /*3780*/  @P4 STG.E.U16 desc[UR12][R56.64], R3 ;  /* 0x0000000338004986 */ /* 0x0007e2000c10150c */
[----:B------:R-:W-:-:S04]  /*3790*/  ISETP.NE.AND P4, PT, R98, RZ, PT ;  /* 0x000000ff6200720c */ /* 0x000fc80003f85270 */
[----:B------:R-:W-:-:S13]  /*37a0*/  ISETP.GT.AND P4, PT, R0, 0x40, P4 ;  /* 0x000000400000780c */ /* 0x000fda0002784270 */
[----:B---3--:R-:W-:Y:S05]  /*37b0*/  @!P4 BRA `(.L_x_84) ;  /* 0x000000000004c947 */ /* 0x008fea0003800000 */
[----:B------:R2:W5:Y:S02]  /*37c0*/  LDG.E.LTC128B.U16 R90, desc[UR12][R18.64+0x2] ;  /* 0x0000020c125a7981 */ /* 0x000564000c1e1520 */
.L_x_84:
[----:B------:R-:W-:Y:S05]  /*37d0*/  BSYNC B0 ;  /* 0x0000000000007941 */ /* 0x000fea0003800000 */
.L_x_83:
[----:B-----5:R-:W-:Y:S01]  /*37e0*/  IMAD.U32 R3, R90, 0x10000, RZ ;  /* 0x000100005a037824 */ /* 0x020fe200078e00ff */
[----:B------:R-:W-:Y:S01]  /*37f0*/  ISETP.GT.AND P6, PT, R0, 0x48, P6 ;  /* 0x000000480000780c */ /* 0x000fe200037c4270 */
[----:B------:R-:W-:Y:S02]  /*3800*/  BSSY B0, `(.L_x_85) ;  /* 0x000000a000007945 */ /* 0x000fe40003800000 */
[----:B------:R-:W-:Y:S01]  /*3810*/  FMUL R2, R3, R22 ;  /* 0x0000001603027220 */ /* 0x000fe20000400000 */
[----:B------:R-:W-:-:S03]  /*3820*/  @P4 IMAD.MOV.U32 R3, RZ, RZ, R57 ;  /* 0x000000ffff034224 */ /* 0x000fc600078e0039 */
[----:B------:R-:W-:-:S05]  /*3830*/  FFMA R2, R25, R16, R2 ;  /* 0x0000001019027223 */ /* 0x000fca0000000002 */
[----:B------:R-:W-:-:S04]  /*3840*/  F2FP.BF16.F32.PACK_AB R2, RZ, R2 ;  /* 0x00000002ff02723e */ /* 0x000fc800000010ff */
[----:B------:R-:W-:Y:S01]  /*3850*/  PRMT R4, R2, 0x7610, R4 ;  /* 0x0000761002047816 */ /* 0x000fe20000000004 */
[----:B------:R-:W-:-:S05]  /*3860*/  @P4 IMAD.MOV.U32 R2, RZ, RZ, R56 ;  /* 0x000000ffff024224 */ /* 0x000fca00078e0038 */
[----:B------:R3:W-:Y:S01]  /*3870*/  @P4 STG.E.U16 desc[UR12][R2.64+0x2], R4 ;  /* 0x0000020402004986 */ /* 0x0007e2000c10150c */
[----:B------:R-:W-:Y:S05]  /*3880*/  @!P6 BRA `(.L_x_86) ;  /* 0x000000000004e947 */ /* 0x000fea0003800000 */
[----:B------:R0:W5:Y:S02]  /*3890*/  LDG.E.LTC128B.U16 R90, desc[UR12][R8.64] ;  /* 0x0000000c085a7981 */ /* 0x000164000c1e1520 */
.L_x_86:
[----:B------:R-:W-:Y:S05]  /*38a0*/  BSYNC B0 ;  /* 0x0000000000007941 */ /* 0x000fea0003800000 */
.L_x_85:
[----:B---3-5:R-:W-:Y:S01]  /*38b0*/  IMAD.U32 R3, R90, 0x10000, RZ ;  /* 0x000100005a037824 */ /* 0x028fe200078e00ff */
[----:B------:R-:W-:Y:S01]  /*38c0*/  ISETP.NE.AND P4, PT, R98, RZ, PT ;  /* 0x000000ff6200720c */ /* 0x000fe20003f85270 */
[----:B------:R-:W-:Y:S02]  /*38d0*/  BSSY B0, `(.L_x_87) ;  /* 0x0000008000007945 */ /* 0x000fe40003800000 */
[----:B------:R-:W-:Y:S01]  /*38e0*/  FMUL R3, R3, R22 ;  /* 0x0000001603037220 */ /* 0x000fe20000400000 */
[----:B------:R-:W-:-:S03]  /*38f0*/  ISETP.GT.AND P4, PT, R0, 0x48, P4 ;  /* 0x000000480000780c */ /* 0x000fc60002784270 */
[----:B------:R-:W-:-:S05]  /*3900*/  FFMA R3, R26, R16, R3 ;  /* 0x000000101a037223 */ /* 0x000fca0000000003 */
[----:B------:R-:W-:-:S05]  /*3910*/  F2FP.BF16.F32.PACK_AB R3, RZ, R3 ;  /* 0x00000003ff03723e */ /* 0x000fca00000010ff */
[----:B------:R3:W-:Y:S01]  /*3920*/  @P6 STG.E.U16 desc[UR12][R58.64], R3 ;  /* 0x000000033a006986 */ /* 0x0007e2000c10150c */
[----:B------:R-:W-:Y:S05]  /*3930*/  @!P4 BRA `(.L_x_88) ;  /* 0x000000000004c947 */ /* 0x000fea0003800000 */
[----:B------:R0:W5:Y:S02]  /*3940*/  LDG.E.LTC128B.U16 R90, desc[UR12][R6.64+0x2] ;  /* 0x0000020c065a7981 */ /* 0x000164000c1e1520 */
.L_x_88:
[----:B------:R-:W-:Y:S05]  /*3950*/  BSYNC B0 ;  /* 0x0000000000007941 */ /* 0x000fea0003800000 */
.L_x_87:
[----:B---3-5:R-:W-:Y:S01]  /*3960*/  IMAD.U32 R3, R90, 0x10000, RZ ;  /* 0x000100005a037824 */ /* 0x028fe200078e00ff */
[----:B------:R-:W-:Y:S01]  /*3970*/  ISETP.NE.AND P6, PT, R100, RZ, PT ;  /* 0x000000ff6400720c */ /* 0x000fe20003fc5270 */
[----:B------:R-:W-:Y:S02]  /*3980*/  BSSY B0, `(.L_x_89) ;  /* 0x0000008000007945 */ /* 0x000fe40003800000 */
[----:B------:R-:W-:-:S04]  /*3990*/  FMUL R2, R3, R22 ;  /* 0x0000001603027220 */ /* 0x000fc80000400000 */
[----:B------:R-:W-:-:S05]  /*39a0*/  FFMA R2, R27, R16, R2 ;  /* 0x000000101b027223 */ /* 0x000fca0000000002 */
[----:B------:R-:W-:-:S05]  /*39b0*/  F2FP.BF16.F32.PACK_AB R2, RZ, R2 ;  /* 0x00000002ff02723e */ /* 0x000fca00000010ff */
[----:B------:R3:W-:Y:S01]  /*39c0*/  @P4 STG.E.U16 desc[UR12][R62.64+0x2], R2 ;  /* 0x000002023e004986 */ /* 0x0007e2000c10150c */
[----:B------:R-:W-:-:S13]  /*39d0*/  ISETP.GT.AND P4, PT, R0, 0x40, P6 ;  /* 0x000000400000780c */ /* 0x000fda0003784270 */
[----:B---3--:R-:W-:Y:S05]  /*39e0*/  @!P4 BRA `(.L_x_90) ;  /* 0x000000000004c947 */ /* 0x008fea0003800000 */
[----:B------:R3:W5:Y:S02]  /*39f0*/  LDG.E.LTC128B.U16 R90, desc[UR12][R18.64+0x10] ;  /* 0x0000100c125a7981 */ /* 0x000764000c1e1520 */
.L_x_90:
[----:B------:R-:W-:Y:S05]  /*3a00*/  BSYNC B0 ;  /* 0x0000000000007941 */ /* 0x000fea0003800000 */
.L_x_89:
[----:B-----5:R-:W-:Y:S01]  /*3a10*/  IMAD.U32 R3, R90, 0x10000, RZ ;  /* 0x000100005a037824 */ /* 0x020fe200078e00ff */
[----:B------:R-:W-:Y:S01]  /*3a20*/  ISETP.NE.AND P6, PT, R101, RZ, PT ;  /* 0x000000ff6500720c */ /* 0x000fe20003fc5270 */
[----:B------:R-:W-:Y:S01]  /*3a30*/  @P4 IMAD.MOV.U32 R2, RZ, RZ, R56 ;  /* 0x000000ffff024224 */ /* 0x000fe200078e0038 */
[----:B------:R-:W-:Y:S01]  /*3a40*/  BSSY B0, `(.L_x_91) ;  /* 0x000000a000007945 */ /* 0x000fe20003800000 */
[----:B------:R-:W-:-:S04]  /*3a50*/  FMUL R3, R3, R22 ;  /* 0x0000001603037220 */ /* 0x000fc80000400000 */
[----:B------:R-:W-:-:S05]  /*3a60*/  FFMA R3, R28, R16, R3 ;  /* 0x000000101c037223 */ /* 0x000fca0000000003 */
[----:B------:R-:W-:-:S04]  /*3a70*/  F2FP.BF16.F32.PACK_AB R3, RZ, R3 ;  /* 0x00000003ff03723e */ /* 0x000fc800000010ff */
[----:B------:R-:W-:Y:S01]  /*3a80*/  PRMT R4, R3, 0x7610, R4 ;  /* 0x0000761003047816 */ /* 0x000fe20000000004 */
[----:B------:R-:W-:-:S05]  /*3a90*/  @P4 IMAD.MOV.U32 R3, RZ, RZ, R57 ;  /* 0x000000ffff034224 */ /* 0x000fca00078e0039 */
[----:B------:R0:W-:Y:S01]  /*3aa0*/  @P4 STG.E.U16 desc[UR12][R2.64+0x10], R4 ;  /* 0x0000100402004986 */ /* 0x0001e2000c10150c */
[----:B------:R-:W-:-:S13]  /*3ab0*/  ISETP.GT.AND P4, PT, R0, 0x40, P6 ;  /* 0x000000400000780c */ /* 0x000fda0003784270 */
[----:B0-----:R-:W-:Y:S05]  /*3ac0*/  @!P4 BRA `(.L_x_92) ;  /* 0x000000000004c947 */ /* 0x001fea0003800000 */
[----:B------:R0:W5:Y:S02]  /*3ad0*/  LDG.E.LTC128B.U16 R90, desc[UR12][R18.64+0x12] ;  /* 0x0000120c125a7981 */ /* 0x000164000c1e1520 */
.L_x_92:
[----:B------:R-:W-:Y:S05]  /*3ae0*/  BSYNC B0 ;  /* 0x0000000000007941 */ /* 0x000fea0003800000 */
.L_x_91:
[----:B-----5:R-:W-:Y:S01]  /*3af0*/  IMAD.U32 R3, R90, 0x10000, RZ ;  /* 0x000100005a037824 */ /* 0x020fe200078e00ff */
[----:B------:R-:W-:Y:S03]  /*3b00*/  BSSY B0, `(.L_x_93) ;  /* 0x000000c000007945 */ /* 0x000fe60003800000 */
[----:B------:R-:W-:Y:S01]  /*3b10*/  FMUL R2, R3, R22 ;  /* 0x0000001603027220 */ /* 0x000fe20000400000 */
[----:B------:R-:W-:-:S03]  /*3b20*/  @P4 IMAD.MOV.U32 R3, RZ, RZ, R57 ;  /* 0x000000ffff034224 */ /* 0x000fc600078e0039 */
[----:B------:R-:W-:-:S05]  /*3b30*/  FFMA R2, R29, R16, R2 ;  /* 0x000000101d027223 */ /* 0x000fca0000000002 */
[----:B------:R-:W-:-:S04]  /*3b40*/  F2FP.BF16.F32.PACK_AB R2, RZ, R2 ;  /* 0x00000002ff02723e */ /* 0x000fc800000010ff */
[----:B------:R-:W-:Y:S01]  /*3b50*/  PRMT R4, R2, 0x7610, R4 ;  /* 0x0000761002047816 */ /* 0x000fe20000000004 */
[----:B------:R-:W-:-:S05]  /*3b60*/  @P4 IMAD.MOV.U32 R2, RZ, RZ, R56 ;  /* 0x000000ffff024224 */ /* 0x000fca00078e0038 */
[----:B------:R0:W-:Y:S01]  /*3b70*/  @P4 STG.E.U16 desc[UR12][R2.64+0x12], R4 ;  /* 0x0000120402004986 */ /* 0x0001e2000c10150c */
[----:B------:R-:W-:-:S04]  /*3b80*/  ISETP.NE.AND P4, PT, R100, RZ, PT ;  /* 0x000000ff6400720c */ /* 0x000fc80003f85270 */
[----:B------:R-:W-:-:S13]  /*3b90*/  ISETP.GT.AND P4, PT, R0, 0x48, P4 ;  /* 0x000000480000780c */ /* 0x000fda0002784270 */
[----:B0-----:R-:W-:Y:S05]  /*3ba0*/  @!P4 BRA `(.L_x_94) ;  /* 0x000000000004c947 */ /* 0x001fea0003800000 */
[----:B------:R0:W5:Y:S02]  /*3bb0*/  LDG.E.LTC128B.U16 R90, desc[UR12][R6.64+0x10] ;  /* 0x0000100c065a7981 */ /* 0x000164000c1e1520 */
.L_x_94:
[----:B------:R-:W-:Y:S05]  /*3bc0*/  BSYNC B0 ;  /* 0x0000000000007941 */ /* 0x000fea0003800000 */
.L_x_93:
        /* <DEDUP_REMOVED lines=9> */
.L_x_96:
[----:B------:R-:W-:Y:S05]  /*3c60*/  BSYNC B0 ;  /* 0x0000000000007941 */ /* 0x000fea0003800000 */
.L_x_95:
[----:B-----5:R-:W-:Y:S01]  /*3c70*/  IMAD.U32 R3, R90, 0x10000, RZ ;  /* 0x000100005a037824 */ /* 0x020fe200078e00ff */
[----:B------:R-:W-:Y:S01]  /*3c80*/  ISETP.NE.AND P6, PT, R88, RZ, PT ;  /* 0x000000ff5800720c */ /* 0x000fe20003fc5270 */
        /* <DEDUP_REMOVED lines=11> */
.L_x_98:
[----:B------:R-:W-:Y:S05]  /*3d40*/  BSYNC B0 ;  /* 0x0000000000007941 */ /* 0x000fea0003800000 */
.L_x_97:
        /* <DEDUP_REMOVED lines=13> */
.L_x_100:
[----:B------:R-:W-:Y:S05]  /*3e20*/  BSYNC B0 ;  /* 0x0000000000007941 */ /* 0x000fea0003800000 */
.L_x_99:
        /* <DEDUP_REMOVED lines=13> */
.L_x_102:
[----:B------:R-:W-:Y:S05]  /*3f00*/  BSYNC B0 ;  /* 0x0000000000007941 */ /* 0x000fea0003800000 */
.L_x_101:
[----:B-----5:R-:W-:Y:S01]  /*3f10*/  IMAD.U32 R3, R90, 0x10000, RZ ;  /* 0x000100005a037824 */ /* 0x020fe200078e00ff */
[----:B------:R-:W-:Y:S01]  /*3f20*/  BSSY B0, `(.L_x_103) ;  /* 0x000000b000007945 */ /* 0x000fe20003800000 */
[----:B------:R-:W-:Y:S02]  /*3f30*/  @P4 IMAD.MOV.U32 R2, RZ, RZ, R10 ;  /* 0x000000ffff024224 */ /* 0x000fe400078e000a */
        /* <DEDUP_REMOVED lines=9> */
.L_x_104:
[----:B------:R-:W-:Y:S05]  /*3fd0*/  BSYNC B0 ;  /* 0x0000000000007941 */ /* 0x000fea0003800000 */
.L_x_103:
        /* <DEDUP_REMOVED lines=13> */
.L_x_106:
[----:B------:R-:W-:Y:S05]  /*40b0*/  BSYNC B0 ;  /* 0x0000000000007941 */ /* 0x000fea0003800000 */
.L_x_105:
        /* <DEDUP_REMOVED lines=13> */
.L_x_108:
[----:B------:R-:W-:Y:S05]  /*4190*/  BSYNC B0 ;  /* 0x0000000000007941 */ /* 0x000fea0003800000 */
.L_x_107:
        /* <DEDUP_REMOVED lines=13> */
.L_x_110:
[----:B------:R-:W-:Y:S05]  /*4270*/  BSYNC B0 ;  /* 0x0000000000007941 */ /* 0x000fea0003800000 */
.L_x_109:
        /* <DEDUP_REMOVED lines=12> */
.L_x_112:
[----:B------:R-:W-:Y:S05]  /*4340*/  BSYNC B0 ;  /* 0x0000000000007941 */ /* 0x000fea0003800000 */
.L_x_111:
        /* <DEDUP_REMOVED lines=13> */
.L_x_114:
[----:B------:R-:W-:Y:S05]  /*4420*/  BSYNC B0 ;  /* 0x0000000000007941 */ /* 0x000fea0003800000 */
.L_x_113:
        /* <DEDUP_REMOVED lines=13> */
.L_x_116:
[----:B------:R-:W-:Y:S05]  /*4500*/  BSYNC B0 ;  /* 0x0000000000007941 */ /* 0x000fea0003800000 */
.L_x_115:
        /* <DEDUP_REMOVED lines=13> */
.L_x_118:
[----:B------:R-:W-:Y:S05]  /*45e0*/  BSYNC B0 ;  /* 0x0000000000007941 */ /* 0x000fea0003800000 */
.L_x_117:
        /* <DEDUP_REMOVED lines=12> */
.L_x_120:
[----:B------:R-:W-:Y:S05]  /*46b0*/  BSYNC B0 ;  /* 0x0000000000007941 */ /* 0x000fea0003800000 */
.L_x_119:
        /* <DEDUP_REMOVED lines=12> */
.L_x_122:
[----:B------:R-:W-:Y:S05]  /*4780*/  BSYNC B0 ;  /* 0x0000000000007941 */ /* 0x000fea0003800000 */
.L_x_121:
        /* <DEDUP_REMOVED lines=13> */
.L_x_124:
[----:B------:R-:W-:Y:S05]  /*4860*/  BSYNC B0 ;  /* 0x0000000000007941 */ /* 0x000fea0003800000 */
.L_x_123:
        /* <DEDUP_REMOVED lines=12> */
.L_x_126:
[----:B------:R-:W-:Y:S05]  /*4930*/  BSYNC B0 ;  /* 0x0000000000007941 */ /* 0x000fea0003800000 */
.L_x_125:
[----:B0----5:R-:W-:Y:S01]  /*4940*/  IMAD.U32 R3, R90, 0x10000, RZ ;  /* 0x000100005a037824 */ /* 0x021fe200078e00ff */
[----:B------:R-:W-:Y:S01]  /*4950*/  ISETP.GT.AND P4, PT, R0, 0x48, P6 ;  /* 0x000000480000780c */ /* 0x000fe20003784270 */
        /* <DEDUP_REMOVED lines=8> */
[----:B------:R-:W-:Y:S05]  /*49e0*/  @!P4 BRA `(.L_x_128) ;  /* 0x000000000004c947 */ /* 0x000fea0003800000 */
[----:B------:R0:W5:Y:S02]  /*49f0*/  LDG.E.LTC128B.U16 R90, desc[UR12][R6.64+0x52] ;  /* 0x0000520c065a7981 */ /* 0x000164000c1e1520 */
.L_x_128:
[----:B------:R-:W-:Y:S05]  /*4a00*/  BSYNC B0 ;  /* 0x0000000000007941 */ /* 0x000fea0003800000 */
.L_x_127:
[----:B0----5:R-:W-:Y:S01]  /*4a10*/  IMAD.U32 R3, R90, 0x10000, RZ ;  /* 0x000100005a037824 */ /* 0x021fe200078e00ff */
        /* <DEDUP_REMOVED lines=11> */
.L_x_130:
[----:B------:R-:W-:Y:S05]  /*4ad0*/  BSYNC B0 ;  /* 0x0000000000007941 */ /* 0x000fea0003800000 */
.L_x_129:
        /* <DEDUP_REMOVED lines=12> */
.L_x_132:
[----:B------:R-:W-:Y:S05]  /*4ba0*/  BSYNC B0 ;  /* 0x0000000000007941 */ /* 0x000fea0003800000 */
.L_x_131:
        /* <DEDUP_REMOVED lines=12> */
.L_x_134:
[----:B------:R-:W-:Y:S05]  /*4c70*/  BSYNC B0 ;  /* 0x0000000000007941 */ /* 0x000fea0003800000 */
.L_x_133:
        /* <DEDUP_REMOVED lines=12> */
.L_x_136:
[----:B------:R-:W-:Y:S05]  /*4d40*/  BSYNC B0 ;  /* 0x0000000000007941 */ /* 0x000fea0003800000 */
.L_x_135:
        /* <DEDUP_REMOVED lines=12> */
.L_x_138:
[----:B------:R-:W-:Y:S05]  /*4e10*/  BSYNC B0 ;  /* 0x0000000000007941 */ /* 0x000fea0003800000 */
.L_x_137:
        /* <DEDUP_REMOVED lines=12> */
.L_x_140:
[----:B------:R-:W-:Y:S05]  /*4ee0*/  BSYNC B0 ;  /* 0x0000000000007941 */ /* 0x000fea0003800000 */
.L_x_139:
[----:B0----5:R-:W-:Y:S01]  /*4ef0*/  IMAD.U32 R3, R90, 0x10000, RZ ;  /* 0x000100005a037824 */ /* 0x021fe200078e00ff */
[----:B------:R-:W-:Y:S01]  /*4f00*/  ISETP.GT.AND P1, PT, R0, 0x48, P1 ;  /* 0x000000480000780c */ /* 0x000fe20000f24270 */
[----:B------:R-:W-:Y:S02]  /*4f10*/  BSSY B0, `(.L_x_141) ;  /* 0x0000007000007945 */ /* 0x000fe40003800000 */
[----:B------:R-:W-:-:S04]  /*4f20*/  FMUL R2, R3, R22 ;  /* 0x0000001603027220 */ /* 0x000fc80000400000 */
[----:B------:R-:W-:-:S05]  /*4f30*/  FFMA R2, R53, R16, R2 ;  /* 0x0000001035027223 */ /* 0x000fca0000000002 */
[----:B------:R-:W-:-:S05]  /*4f40*/  F2FP.BF16.F32.PACK_AB R2, RZ, R2 ;  /* 0x00000002ff02723e */ /* 0x000fca00000010ff */
[----:B------:R0:W-:Y:S01]  /*4f50*/  @P2 STG.E.U16 desc[UR12][R56.64+0x72], R2 ;  /* 0x0000720238002986 */ /* 0x0001e2000c10150c */
[----:B------:R-:W-:Y:S05]  /*4f60*/  @!P1 BRA `(.L_x_142) ;  /* 0x0000000000049947 */ /* 0x000fea0003800000 */
[----:B------:R0:W5:Y:S02]  /*4f70*/  LDG.E.LTC128B.U16 R90, desc[UR12][R6.64+0x70] ;  /* 0x0000700c065a7981 */ /* 0x000164000c1e1520 */
.L_x_142:
[----:B------:R-:W-:Y:S05]  /*4f80*/  BSYNC B0 ;  /* 0x0000000000007941 */ /* 0x000fea0003800000 */
.L_x_141:
[----:B-----5:R-:W-:Y:S01]  /*4f90*/  IMAD.U32 R3, R90, 0x10000, RZ ;  /* 0x000100005a037824 */ /* 0x020fe200078e00ff */
[----:B------:R-:W-:Y:S01]  /*4fa0*/  ISETP.GT.AND P0, PT, R0, 0x48, P0 ;  /* 0x000000480000780c */ /* 0x000fe20000704270 */
[----:B0-----:R-:W-:Y:S01]  /*4fb0*/  @P1 IMAD.MOV.U32 R2, RZ, RZ, R10 ;  /* 0x000000ffff021224 */ /* 0x001fe200078e000a */
        /* <DEDUP_REMOVED lines=9> */
.L_x_144:
[----:B------:R-:W-:Y:S05]  /*5050*/  BSYNC B0 ;  /* 0x0000000000007941 */ /* 0x000fea0003800000 */
.L_x_143:
[----:B0----5:R-:W-:-:S04]  /*5060*/  IMAD.U32 R3, R90, 0x10000, RZ ;  /* 0x000100005a037824 */ /* 0x021fc800078e00ff */
[----:B------:R-:W-:-:S04]  /*5070*/  FMUL R22, R3, R22 ;  /* 0x0000001603167220 */ /* 0x000fc80000400000 */
[----:B------:R-:W-:Y:S01]  /*5080*/  FFMA R22, R55, R16, R22 ;  /* 0x0000001037167223 */ /* 0x000fe20000000016 */
[----:B------:R-:W-:Y:S06]  /*5090*/  @!P0 EXIT ;  /* 0x000000000000894d */ /* 0x000fec0003800000 */
[----:B------:R-:W-:-:S05]  /*50a0*/  F2FP.BF16.F32.PACK_AB R22, RZ, R22 ;  /* 0x00000016ff16723e */ /* 0x000fca00000010ff */
[----:B------:R-:W-:Y:S01]  /*50b0*/  STG.E.U16 desc[UR12][R10.64+0x72], R22 ;  /* 0x000072160a007986 */ /* 0x000fe2000c10150c */
[----:B------:R-:W-:Y:S05]  /*50c0*/  EXIT ;  /* 0x000000000000794d */ /* 0x000fea0003800000 */
.L_x_22:
[----:B------:R-:W-:Y:S01]  /*50d0*/  ULDC.64 UR4, c[0x0][0x5c8] ;  /* 0x0001720000047ab9 */ /* 0x000fe20000000a00 */
[----:B------:R-:W-:Y:S01]  /*50e0*/  ISETP.GT.AND P2, PT, R17, 0x1, PT ;  /* 0x000000011100780c */ /* 0x000fe20003f44270 */
[-C--:B------:R-:W-:Y:S01]  /*50f0*/  FMUL R56, R56, R16.reuse ;  /* 0x0000001038387220 */ /* 0x080fe20000400000 */
[C---:B------:R-:W-:Y:S01]  /*5100*/  LEA R6, P1, R12.reuse, UR4, 0x1 ;  /* 0x000000040c067c11 */ /* 0x040fe2000f8208ff */
[-C--:B------:R-:W-:Y:S01]  /*5110*/  FMUL R57, R57, R16.reuse ;  /* 0x0000001039397220 */ /* 0x080fe20000400000 */
[C---:B------:R-:W-:Y:S01]  /*5120*/  SHF.L.U64.HI R11, R15.reuse, 0x1, R14 ;  /* 0x000000010f0b7819 */ /* 0x040fe2000001020e */
[----:B------:R-:W-:Y:S01]  /*5130*/  IMAD.SHL.U32 R15, R15, 0x2, RZ ;  /* 0x000000020f0f7824 */ /* 0x000fe200078e00ff */
[----:B------:R-:W-:Y:S01]  /*5140*/  LEA.HI.X R7, R12, UR5, R3, 0x1, P1 ;  /* 0x000000050c077c11 */ /* 0x000fe200088f0c03 */
[-C--:B------:R-:W-:Y:S01]  /*5150*/  FMUL R58, R58, R16.reuse ;  /* 0x000000103a3a7220 */ /* 0x080fe20000400000 */
[----:B------:R-:W-:Y:S01]  /*5160*/  ISETP.GT.AND P1, PT, R0, RZ, P2 ;  /* 0x000000ff0000720c */ /* 0x000fe20001724270 */
[----:B------:R-:W-:Y:S01]  /*5170*/  FMUL R59, R59, R16 ;  /* 0x000000103b3b7220 */ /* 0x000fe20000400000 */
[----:B------:R-:W-:Y:S01]  /*5180*/  F2FP.BF16.F32.PACK_AB R56, RZ, R56 ;  /* 0x00000038ff38723e */ /* 0x000fe200000010ff */
[-C--:B------:R-:W-:Y:S01]  /*5190*/  FMUL R60, R60, R16.reuse ;  /* 0x000000103c3c7220 */ /* 0x080fe20000400000 */
[----:B------:R-:W-:Y:S01]  /*51a0*/  F2FP.BF16.F32.PACK_AB R57, RZ, R57 ;  /* 0x00000039ff39723e */ /* 0x000fe200000010ff */
[----:B------:R-:W-:Y:S01]  /*51b0*/  FMUL R61, R61, R16 ;  /* 0x000000103d3d7220 */ /* 0x000fe20000400000 */
[----:B------:R-:W-:Y:S01]  /*51c0*/  ISETP.GT.AND P5, PT, R17, 0x8, PT ;  /* 0x000000081100780c */ /* 0x000fe20003fa4270 */
[----:B------:R-:W-:Y:S01]  /*51d0*/  @P0 STG.E.U16 desc[UR12][R6.64], R56 ;  /* 0x0000003806000986 */ /* 0x000fe2000c10150c */
[----:B------:R-:W-:Y:S01]  /*51e0*/  IADD3 R4, P0, R15, R6, RZ ;  /* 0x000000060f047210 */ /* 0x000fe20007f1e0ff */
[----:B------:R-:W-:Y:S01]  /*51f0*/  IMAD.SHL.U32 R9, R92, 0x2, RZ ;  /* 0x000000025c097824 */ /* 0x000fe200078e00ff */
[----:B------:R-:W-:Y:S01]  /*5200*/  ISETP.GT.AND P4, PT, R17, 0x9, PT ;  /* 0x000000091100780c */ /* 0x000fe20003f84270 */
[----:B------:R-:W-:Y:S01]  /*5210*/  FMUL R62, R62, R16 ;  /* 0x000000103e3e7220 */ /* 0x000fe20000400000 */
[C---:B------:R-:W-:Y:S01]  /*5220*/  ISETP.GT.AND P3, PT, R0.reuse, 0x8, P6 ;  /* 0x000000080000780c */ /* 0x040fe20003764270 */
[----:B------:R-:W-:Y:S01]  /*5230*/  @P1 IMAD.MOV.U32 R2, RZ, RZ, R6 ;  /* 0x000000ffff021224 */ /* 0x000fe200078e0006 */
[C---:B------:R-:W-:Y:S01]  /*5240*/  ISETP.GT.AND P2, PT, R0.reuse, 0x8, P2 ;  /* 0x000000080000780c */ /* 0x040fe20001744270 */
[--C-:B------:R-:W-:Y:S01]  /*5250*/  @P1 IMAD.MOV.U32 R3, RZ, RZ, R7.reuse ;  /* 0x000000ffff031224 */ /* 0x100fe200078e0007 */
[----:B------:R-:W-:Y:S01]  /*5260*/  F2FP.BF16.F32.PACK_AB R58, RZ, R58 ;  /* 0x0000003aff3a723e */ /* 0x000fe200000010ff */
[----:B------:R-:W-:Y:S01]  /*5270*/  IMAD.X R5, R11, 0x1, R7, P0 ;  /* 0x000000010b057824 */ /* 0x000fe200000e0607 */
[C---:B------:R-:W-:Y:S01]  /*5280*/  ISETP.GT.AND P0, PT, R0.reuse, RZ, P5 ;  /* 0x000000ff0000720c */ /* 0x040fe20002f04270 */
[-C--:B------:R-:W-:Y:S01]  /*5290*/  FMUL R63, R63, R16.reuse ;  /* 0x000000103f3f7220 */ /* 0x080fe20000400000 */
[----:B------:R0:W-:Y:S01]  /*52a0*/  @P1 STG.E.U16 desc[UR12][R2.64+0x2], R57 ;  /* 0x0000023902001986 */ /* 0x0001e2000c10150c */
[----:B------:R-:W-:Y:S01]  /*52b0*/  ISETP.GT.AND P1, PT, R0, RZ, P4 ;  /* 0x000000ff0000720c */ /* 0x000fe20002724270 */
[-C--:B------:R-:W-:Y:S01]  /*52c0*/  FMUL R64, R64, R16.reuse ;  /* 0x0000001040407220 */ /* 0x080fe20000400000 */
[----:B------:R-:W-:Y:S01]  /*52d0*/  F2FP.BF16.F32.PACK_AB R59, RZ, R59 ;  /* 0x0000003bff3b723e */ /* 0x000fe200000010ff */
[----:B------:R-:W-:Y:S01]  /*52e0*/  FMUL R65, R65, R16 ;  /* 0x0000001041417220 */ /* 0x000fe20000400000 */
[----:B------:R-:W-:Y:S01]  /*52f0*/  F2FP.BF16.F32.PACK_AB R60, RZ, R60 ;  /* 0x0000003cff3c723e */ /* 0x000fe200000010ff */
[----:B------:R-:W-:Y:S01]  /*5300*/  @P3 STG.E.U16 desc[UR12][R4.64], R58 ;  /* 0x0000003a04003986 */ /* 0x000fe2000c10150c */
[----:B------:R-:W-:Y:S01]  /*5310*/  F2FP.BF16.F32.PACK_AB R61, RZ, R61 ;  /* 0x0000003dff3d723e */ /* 0x000fe200000010ff */
[-C--:B------:R-:W-:Y:S01]  /*5320*/  FMUL R66, R66, R16.reuse ;  /* 0x0000001042427220 */ /* 0x080fe20000400000 */
[----:B------:R-:W-:Y:S01]  /*5330*/  SHF.L.U64.HI R23, R92, 0x1, R23 ;  /* 0x000000015c177819 */ /* 0x000fe20000010217 */
[----:B------:R-:W-:Y:S01]  /*5340*/  @P2 STG.E.U16 desc[UR12][R4.64+0x2], R59 ;  /* 0x0000023b04002986 */ /* 0x000fe2000c10150c */
[----:B------:R-:W-:Y:S01]  /*5350*/  ISETP.GT.AND P2, PT, R0, 0x8, P5 ;  /* 0x000000080000780c */ /* 0x000fe20002f44270 */
[----:B------:R-:W-:Y:S01]  /*5360*/  FMUL R67, R67, R16 ;  /* 0x0000001043437220 */ /* 0x000fe20000400000 */
[----:B------:R-:W-:Y:S01]  /*5370*/  ISETP.GT.AND P3, PT, R17, 0x10, PT ;  /* 0x000000101100780c */ /* 0x000fe20003f64270 */
[----:B------:R-:W-:Y:S01]  /*5380*/  @P0 STG.E.U16 desc[UR12][R6.64+0x10], R60 ;  /* 0x0000103c06000986 */ /* 0x000fe2000c10150c */
[----:B------:R-:W-:Y:S01]  /*5390*/  F2FP.BF16.F32.PACK_AB R62, RZ, R62 ;  /* 0x0000003eff3e723e */ /* 0x000fe200000010ff */
[----:B------:R-:W-:Y:S01]  /*53a0*/  FMUL R68, R68, R16 ;  /* 0x0000001044447220 */ /* 0x000fe20000400000 */
[----:B------:R-:W-:Y:S01]  /*53b0*/  F2FP.BF16.F32.PACK_AB R63, RZ, R63 ;  /* 0x0000003fff3f723e */ /* 0x000fe200000010ff */
[----:B------:R-:W-:Y:S01]  /*53c0*/  @P1 STG.E.U16 desc[UR12][R6.64+0x12], R61 ;  /* 0x0000123d06001986 */ /* 0x000fe2000c10150c */
[----:B0-----:R-:W-:Y:S01]  /*53d0*/  IADD3 R2, P0, P1, R9, R6, R15 ;  /* 0x0000000609027210 */ /* 0x001fe2000791e00f */
[----:B------:R-:W-:Y:S01]  /*53e0*/  FMUL R69, R69, R16 ;  /* 0x0000001045457220 */ /* 0x000fe20000400000 */
[----:B------:R-:W-:Y:S01]  /*53f0*/  F2FP.BF16.F32.PACK_AB R64, RZ, R64 ;  /* 0x00000040ff40723e */ /* 0x000fe200000010ff */
[-C--:B------:R-:W-:Y:S01]  /*5400*/  FMUL R70, R70, R16.reuse ;  /* 0x0000001046467220 */ /* 0x080fe20000400000 */
[----:B------:R-:W-:Y:S01]  /*5410*/  IADD3.X R3, R23, R7, R11, P0, P1 ;  /* 0x0000000717037210 */ /* 0x000fe200007e240b */
[----:B------:R-:W-:Y:S01]  /*5420*/  @P2 STG.E.U16 desc[UR12][R4.64+0x10], R62 ;  /* 0x0000103e04002986 */ /* 0x000fe2000c10150c */
[C---:B------:R-:W-:Y:S01]  /*5430*/  ISETP.GT.AND P1, PT, R0.reuse, 0x8, P4 ;  /* 0x000000080000780c */ /* 0x040fe20002724270 */
[-C--:B------:R-:W-:Y:S01]  /*5440*/  FMUL R71, R71, R16.reuse ;  /* 0x0000001047477220 */ /* 0x080fe20000400000 */
[----:B------:R-:W-:Y:S01]  /*5450*/  ISETP.GT.AND P0, PT, R0, RZ, P3 ;  /* 0x000000ff0000720c */ /* 0x000fe20001f04270 */
[-C--:B------:R-:W-:Y:S01]  /*5460*/  FMUL R72, R72, R16.reuse ;  /* 0x0000001048487220 */ /* 0x080fe20000400000 */
[----:B------:R-:W-:Y:S01]  /*5470*/  ISETP.GT.AND P2, PT, R17, 0x11, PT ;  /* 0x000000111100780c */ /* 0x000fe20003f44270 */
[-C--:B------:R-:W-:Y:S01]  /*5480*/  FMUL R73, R73, R16.reuse ;  /* 0x0000001049497220 */ /* 0x080fe20000400000 */
[----:B------:R-:W-:Y:S01]  /*5490*/  F2FP.BF16.F32.PACK_AB R65, RZ, R65 ;  /* 0x00000041ff41723e */ /* 0x000fe200000010ff */
[----:B------:R-:W-:Y:S01]  /*54a0*/  FMUL R74, R74, R16 ;  /* 0x000000104a4a7220 */ /* 0x000fe20000400000 */
[----:B------:R-:W-:Y:S01]  /*54b0*/  F2FP.BF16.F32.PACK_AB R66, RZ, R66 ;  /* 0x00000042ff42723e */ /* 0x000fe200000010ff */
[-C--:B------:R-:W-:Y:S01]  /*54c0*/  FMUL R75, R75, R16.reuse ;  /* 0x000000104b4b7220 */ /* 0x080fe20000400000 */
[----:B------:R-:W-:Y:S01]  /*54d0*/  F2FP.BF16.F32.PACK_AB R67, RZ, R67 ;  /* 0x00000043ff43723e */ /* 0x000fe200000010ff */
[----:B------:R-:W-:Y:S01]  /*54e0*/  FMUL R76, R76, R16 ;  /* 0x000000104c4c7220 */ /* 0x000fe20000400000 */
[----:B------:R-:W-:Y:S01]  /*54f0*/  F2FP.BF16.F32.PACK_AB R68, RZ, R68 ;  /* 0x00000044ff44723e */ /* 0x000fe200000010ff */
[----:B------:R-:W-:Y:S01]  /*5500*/  @P1 STG.E.U16 desc[UR12][R4.64+0x12], R63 ;  /* 0x0000123f04001986 */ /* 0x000fe2000c10150c */
[----:B------:R-:W-:Y:S01]  /*5510*/  ISETP.GT.AND P1, PT, R17, 0x19, PT ;  /* 0x000000191100780c */ /* 0x000fe20003f24270 */
[-C--:B------:R-:W-:Y:S01]  /*5520*/  FMUL R77, R77, R16.reuse ;  /* 0x000000104d4d7220 */ /* 0x080fe20000400000 */
[----:B------:R-:W-:Y:S01]  /*5530*/  F2FP.BF16.F32.PACK_AB R69, RZ, R69 ;  /* 0x00000045ff45723e */ /* 0x000fe200000010ff */
[----:B------:R-:W-:Y:S01]  /*5540*/  @P0 STG.E.U16 desc[UR12][R6.64+0x20], R64 ;  /* 0x0000204006000986 */ /* 0x000fe2000c10150c */
[----:B------:R-:W-:Y:S01]  /*5550*/  ISETP.GT.AND P0, PT, R0, RZ, P2 ;  /* 0x000000ff0000720c */ /* 0x000fe20001704270 */
[----:B------:R-:W-:Y:S01]  /*5560*/  FMUL R78, R78, R16 ;  /* 0x000000104e4e7220 */ /* 0x000fe20000400000 */
[----:B------:R-:W-:Y:S01]  /*5570*/  F2FP.BF16.F32.PACK_AB R70, RZ, R70 ;  /* 0x00000046ff46723e */ /* 0x000fe200000010ff */
        /* <DEDUP_REMOVED lines=10> */
[----:B------:R-:W-:Y:S01]  /*5620*/  @P0 STG.E.U16 desc[UR12][R6.64+0x22], R65 ;  /* 0x0000224106000986 */ /* 0x000fe2000c10150c */
[----:B------:R-:W-:Y:S01]  /*5630*/  ISETP.GT.AND P0, PT, R0, 0x8, P3 ;  /* 0x000000080000780c */ /* 0x000fe20001f04270 */
[-C--:B------:R-:W-:Y:S01]  /*5640*/  FMUL R84, R84, R16.reuse ;  /* 0x0000001054547220 */ /* 0x080fe20000400000 */
[----:B------:R-:W-:Y:S01]  /*5650*/  ISETP.GT.AND P5, PT, R17, 0x28, PT ;  /* 0x000000281100780c */ /* 0x000fe20003fa4270 */
        /* <DEDUP_REMOVED lines=8> */
[-C--:B------:R-:W-:Y:S01]  /*56e0*/  FMUL R25, R25, R16.reuse ;  /* 0x0000001019197220 */ /* 0x080fe20000400000 */
[C---:B------:R-:W-:Y:S01]  /*56f0*/  ISETP.GT.AND P4, PT, R17.reuse, 0x30, PT ;  /* 0x000000301100780c */ /* 0x040fe20003f84270 */
[----:B------:R-:W-:Y:S01]  /*5700*/  @P0 STG.E.U16 desc[UR12][R4.64+0x20], R66 ;  /* 0x0000204204000986 */ /* 0x000fe2000c10150c */
[----:B------:R-:W-:Y:S01]  /*5710*/  ISETP.GT.AND P0, PT, R0, 0x8, P2 ;  /* 0x000000080000780c */ /* 0x000fe20001704270 */
[-C--:B------:R-:W-:Y:S01]  /*5720*/  FMUL R26, R26, R16.reuse ;  /* 0x000000101a1a7220 */ /* 0x080fe20000400000 */
[----:B------:R-:W-:Y:S01]  /*5730*/  ISETP.GT.AND P2, PT, R17, 0x18, PT ;  /* 0x000000181100780c */ /* 0x000fe20003f44270 */
[----:B------:R-:W-:Y:S01]  /*5740*/  FMUL R27, R27, R16 ;  /* 0x000000101b1b7220 */ /* 0x000fe20000400000 */
[----:B------:R-:W-:Y:S01]  /*5750*/  F2FP.BF16.F32.PACK_AB R80, RZ, R80 ;  /* 0x00000050ff50723e */ /* 0x000fe200000010ff */
        /* <DEDUP_REMOVED lines=8> */
[----:B------:R-:W-:Y:S01]  /*57e0*/  @P0 STG.E.U16 desc[UR12][R4.64+0x22], R67 ;  /* 0x0000224304000986 */ /* 0x000fe2000c10150c */
[----:B------:R-:W-:Y:S01]  /*57f0*/  ISETP.GT.AND P0, PT, R0, RZ, P2 ;  /* 0x000000ff0000720c */ /* 0x000fe20001704270 */
[----:B------:R-:W-:Y:S01]  /*5800*/  FMUL R32, R32, R16 ;  /* 0x0000001020207220 */ /* 0x000fe20000400000 */
[----:B------:R-:W-:Y:S01]  /*5810*/  F2FP.BF16.F32.PACK_AB R84, RZ, R84 ;  /* 0x00000054ff54723e */ /* 0x000fe200000010ff */
[-C--:B------:R-:W-:Y:S01]  /*5820*/  FMUL R33, R33, R16.reuse ;  /* 0x0000001021217220 */ /* 0x080fe20000400000 */
[----:B------:R-:W-:Y:S01]  /*5830*/  P2R R14, PR, RZ, 0x20 ;  /* 0x00000020ff0e7803 */ /* 0x000fe20000000000 */
        /* <DEDUP_REMOVED lines=9> */
[----:B------:R-:W-:Y:S01]  /*58d0*/  ISETP.GT.AND P0, PT, R0, RZ, P1 ;  /* 0x000000ff0000720c */ /* 0x000fe20000f04270 */
        /* <DEDUP_REMOVED lines=13> */
[----:B------:R-:W-:Y:S01]  /*59b0*/  ISETP.GT.AND P0, PT, R0, 0x8, P2 ;  /* 0x000000080000780c */ /* 0x000fe20001704270 */
        /* <DEDUP_REMOVED lines=27> */
[----:B------:R-:W-:-:S02]  /*5b70*/  ISETP.GT.AND P0, PT, R0, RZ, P2 ;  /* 0x000000ff0000720c */ /* 0x000fc40001704270 */
[----:B------:R-:W-:Y:S02]  /*5b80*/  F2FP.BF16.F32.PACK_AB R41, RZ, R41 ;  /* 0x00000029ff29723e */ /* 0x000fe400000010ff */
[----:B------:R-:W-:Y:S02]  /*5b90*/  F2FP.BF16.F32.PACK_AB R42, RZ, R42 ;  /* 0x0000002aff2a723e */ /* 0x000fe400000010ff */
[----:B------:R-:W-:Y:S02]  /*5ba0*/  F2FP.BF16.F32.PACK_AB R43, RZ, R43 ;  /* 0x0000002bff2b723e */ /* 0x000fe400000010ff */
[----:B------:R-:W-:Y:S02]  /*5bb0*/  F2FP.BF16.F32.PACK_AB R44, RZ, R44 ;  /* 0x0000002cff2c723e */ /* 0x000fe400000010ff */
[----:B------:R-:W-:Y:S02]  /*5bc0*/  F2FP.BF16.F32.PACK_AB R45, RZ, R45 ;  /* 0x0000002dff2d723e */ /* 0x000fe400000010ff */
        /* <DEDUP_REMOVED lines=10> */
[----:B------:R-:W-:-:S02]  /*5c70*/  ISETP.GT.AND P0, PT, R0, 0x8, P2 ;  /* 0x000000080000780c */ /* 0x000fc40001704270 */
[----:B------:R-:W-:Y:S02]  /*5c80*/  ISETP.GT.AND P2, PT, R17, 0x38, PT ;  /* 0x000000381100780c */ /* 0x000fe40003f44270 */
[----:B------:R-:W-:Y:S02]  /*5c90*/  F2FP.BF16.F32.PACK_AB R53, RZ, R53 ;  /* 0x00000035ff35723e */ /* 0x000fe400000010ff */
[----:B------:R-:W-:-:S07]  /*5ca0*/  F2FP.BF16.F32.PACK_AB R54, RZ, R54 ;  /* 0x00000036ff36723e */ /* 0x000fce00000010ff */
[----:B------:R-:W-:Y:S01]  /*5cb0*/  @P0 STG.E.U16 desc[UR12][R4.64+0x40], R74 ;  /* 0x0000404a04000986 */ /* 0x000fe2000c10150c */
[----:B------:R-:W-:-:S13]  /*5cc0*/  ISETP.GT.AND P0, PT, R0, 0x8, P1 ;  /* 0x000000080000780c */ /* 0x000fda0000f04270 */
[----:B------:R-:W-:Y:S01]  /*5cd0*/  @P0 STG.E.U16 desc[UR12][R4.64+0x42], R75 ;  /* 0x0000424b04000986 */ /* 0x000fe2000c10150c */
[----:B------:R-:W-:-:S13]  /*5ce0*/  ISETP.GT.AND P0, PT, R0, RZ, P5 ;  /* 0x000000ff0000720c */ /* 0x000fda0002f04270 */
[----:B------:R-:W-:Y:S01]  /*5cf0*/  @P0 STG.E.U16 desc[UR12][R6.64+0x50], R76 ;  /* 0x0000504c06000986 */ /* 0x000fe2000c10150c */
[----:B------:R-:W-:-:S04]  /*5d00*/  ISETP.GT.AND P0, PT, R17, 0x29, PT ;  /* 0x000000291100780c */ /* 0x000fc80003f04270 */
[----:B------:R-:W-:-:S13]  /*5d10*/  ISETP.GT.AND P1, PT, R0, RZ, P0 ;  /* 0x000000ff0000720c */ /* 0x000fda0000724270 */
[----:B------:R-:W-:Y:S01]  /*5d20*/  @P1 STG.E.U16 desc[UR12][R6.64+0x52], R77 ;  /* 0x0000524d06001986 */ /* 0x000fe2000c10150c */
[----:B------:R-:W-:-:S13]  /*5d30*/  ISETP.GT.AND P1, PT, R0, 0x8, P5 ;  /* 0x000000080000780c */ /* 0x000fda0002f24270 */
[----:B------:R-:W-:Y:S01]  /*5d40*/  @P1 STG.E.U16 desc[UR12][R4.64+0x50], R78 ;  /* 0x0000504e04001986 */ /* 0x000fe2000c10150c */
[----:B------:R-:W-:-:S13]  /*5d50*/  ISETP.GT.AND P1, PT, R0, 0x8, P0 ;  /* 0x000000080000780c */ /* 0x000fda0000724270 */
[----:B------:R-:W-:Y:S01]  /*5d60*/  @P1 STG.E.U16 desc[UR12][R4.64+0x52], R79 ;  /* 0x0000524f04001986 */ /* 0x000fe2000c10150c */
[----:B------:R-:W-:-:S13]  /*5d70*/  ISETP.GT.AND P1, PT, R0, RZ, P4 ;  /* 0x000000ff0000720c */ /* 0x000fda0002724270 */
[----:B------:R-:W-:Y:S01]  /*5d80*/  @P1 STG.E.U16 desc[UR12][R6.64+0x60], R80 ;  /* 0x0000605006001986 */ /* 0x000fe2000c10150c */
[----:B------:R-:W-:-:S13]  /*5d90*/  ISETP.GT.AND P1, PT, R0, RZ, P3 ;  /* 0x000000ff0000720c */ /* 0x000fda0001f24270 */
[----:B------:R-:W-:Y:S01]  /*5da0*/  @P1 STG.E.U16 desc[UR12][R6.64+0x62], R81 ;  /* 0x0000625106001986 */ /* 0x000fe2000c10150c */
[----:B------:R-:W-:-:S13]  /*5db0*/  ISETP.GT.AND P1, PT, R0, 0x8, P4 ;  /* 0x000000080000780c */ /* 0x000fda0002724270 */
[----:B------:R-:W-:Y:S01]  /*5dc0*/  @P1 STG.E.U16 desc[UR12][R4.64+0x60], R82 ;  /* 0x0000605204001986 */ /* 0x000fe2000c10150c */
[----:B------:R-:W-:-:S13]  /*5dd0*/  ISETP.GT.AND P1, PT, R0, 0x8, P3 ;  /* 0x000000080000780c */ /* 0x000fda0001f24270 */
[----:B------:R-:W-:Y:S01]  /*5de0*/  @P1 STG.E.U16 desc[UR12][R4.64+0x62], R83 ;  /* 0x0000625304001986 */ /* 0x000fe2000c10150c */
[----:B------:R-:W-:-:S05]  /*5df0*/  IADD3 R10, P1, R9, R4, RZ ;  /* 0x00000004090a7210 */ /* 0x000fca0007f3e0ff */
[----:B------:R-:W-:Y:S01]  /*5e00*/  IMAD.X R11, R23, 0x1, R5, P1 ;  /* 0x00000001170b7824 */ /* 0x000fe200008e0605 */
[----:B------:R-:W-:-:S13]  /*5e10*/  ISETP.GT.AND P1, PT, R0, RZ, P2 ;  /* 0x000000ff0000720c */ /* 0x000fda0001724270 */
[----:B------:R-:W-:Y:S01]  /*5e20*/  @P1 STG.E.U16 desc[UR12][R6.64+0x70], R84 ;  /* 0x0000705406001986 */ /* 0x000fe2000c10150c */
[----:B------:R-:W-:-:S05]  /*5e30*/  IADD3 R12, P1, R9, R4, RZ ;  /* 0x00000004090c7210 */ /* 0x000fca0007f3e0ff */
[----:B------:R-:W-:Y:S01]  /*5e40*/  IMAD.X R13, R23, 0x1, R5, P1 ;  /* 0x00000001170d7824 */ /* 0x000fe200008e0605 */
[----:B------:R-:W-:-:S05]  /*5e50*/  IADD3 R8, P1, R9, R6, RZ ;  /* 0x0000000609087210 */ /* 0x000fca0007f3e0ff */
[----:B------:R-:W-:Y:S01]  /*5e60*/  IMAD.X R9, R23, 0x1, R7, P1 ;  /* 0x0000000117097824 */ /* 0x000fe200008e0607 */
[----:B------:R-:W-:-:S04]  /*5e70*/  ISETP.GT.AND P1, PT, R17, 0x39, PT ;  /* 0x000000391100780c */ /* 0x000fc80003f24270 */
[----:B------:R-:W-:-:S13]  /*5e80*/  ISETP.GT.AND P5, PT, R0, RZ, P1 ;  /* 0x000000ff0000720c */ /* 0x000fda0000fa4270 */
[----:B------:R-:W-:Y:S01]  /*5e90*/  @P5 STG.E.U16 desc[UR12][R6.64+0x72], R85 ;  /* 0x0000725506005986 */ /* 0x000fe2000c10150c */
[----:B------:R-:W-:-:S13]  /*5ea0*/  ISETP.GT.AND P5, PT, R0, 0x8, P2 ;  /* 0x000000080000780c */ /* 0x000fda00017a4270 */
[----:B------:R-:W-:Y:S01]  /*5eb0*/  @P5 STG.E.U16 desc[UR12][R4.64+0x70], R86 ;  /* 0x0000705604005986 */ /* 0x000fe2000c10150c */
[----:B------:R-:W-:-:S13]  /*5ec0*/  ISETP.GT.AND P5, PT, R0, 0x8, P1 ;  /* 0x000000080000780c */ /* 0x000fda0000fa4270 */
[----:B------:R0:W-:Y:S01]  /*5ed0*/  @P5 STG.E.U16 desc[UR12][R4.64+0x72], R87 ;  /* 0x0000725704005986 */ /* 0x0001e2000c10150c */
[C---:B------:R-:W-:Y:S02]  /*5ee0*/  ISETP.GT.AND P5, PT, R0.reuse, 0x40, P6 ;  /* 0x000000400000780c */ /* 0x040fe400037a4270 */
[----:B------:R-:W-:-:S11]  /*5ef0*/  ISETP.GT.AND P6, PT, R0, 0x48, P6 ;  /* 0x000000480000780c */ /* 0x000fd600037c4270 */
[----:B------:R-:W-:Y:S01]  /*5f00*/  @P5 STG.E.U16 desc[UR12][R8.64], R24 ;  /* 0x0000001808005986 */ /* 0x000fe2000c10150c */
[----:B------:R-:W-:-:S04]  /*5f10*/  ISETP.GT.AND P5, PT, R17, 0x1, PT ;  /* 0x000000011100780c */ /* 0x000fc80003fa4270 */
[----:B------:R-:W-:-:S13]  /*5f20*/  ISETP.GT.AND P5, PT, R0, 0x40, P5 ;  /* 0x000000400000780c */ /* 0x000fda0002fa4270 */
[----:B0-----:R-:W-:Y:S02]  /*5f30*/  @P5 IMAD.MOV.U32 R4, RZ, RZ, R8 ;  /* 0x000000ffff045224 */ /* 0x001fe400078e0008 */
[----:B------:R-:W-:-:S05]  /*5f40*/  @P5 IMAD.MOV.U32 R5, RZ, RZ, R9 ;  /* 0x000000ffff055224 */ /* 0x000fca00078e0009 */
[----:B------:R0:W-:Y:S01]  /*5f50*/  @P5 STG.E.U16 desc[UR12][R4.64+0x2], R25 ;  /* 0x0000021904005986 */ /* 0x0001e2000c10150c */
[----:B------:R-:W-:-:S03]  /*5f60*/  ISETP.NE.AND P5, PT, R14, RZ, PT ;  /* 0x000000ff0e00720c */ /* 0x000fc60003fa5270 */
[----:B------:R-:W-:Y:S01]  /*5f70*/  @P6 STG.E.U16 desc[UR12][R10.64], R26 ;  /* 0x0000001a0a006986 */ /* 0x000fe2000c10150c */
[----:B------:R-:W-:-:S04]  /*5f80*/  ISETP.GT.AND P6, PT, R17, 0x1, PT ;  /* 0x000000011100780c */ /* 0x000fc80003fc4270 */
[----:B------:R-:W-:-:S13]  /*5f90*/  ISETP.GT.AND P6, PT, R0, 0x48, P6 ;  /* 0x000000480000780c */ /* 0x000fda00037c4270 */
[----:B------:R-:W-:Y:S01]  /*5fa0*/  @P6 STG.E.U16 desc[UR12][R12.64+0x2], R27 ;  /* 0x0000021b0c006986 */ /* 0x000fe2000c10150c */
[----:B------:R-:W-:-:S04]  /*5fb0*/  ISETP.GT.AND P6, PT, R17, 0x8, PT ;  /* 0x000000081100780c */ /* 0x000fc80003fc4270 */
[----:B------:R-:W-:-:S13]  /*5fc0*/  ISETP.GT.AND P6, PT, R0, 0x40, P6 ;  /* 0x000000400000780c */ /* 0x000fda00037c4270 */
[----:B0-----:R-:W-:Y:S02]  /*5fd0*/  @P6 IMAD.MOV.U32 R4, RZ, RZ, R8 ;  /* 0x000000ffff046224 */ /* 0x001fe400078e0008 */
[----:B------:R-:W-:-:S05]  /*5fe0*/  @P6 IMAD.MOV.U32 R5, RZ, RZ, R9 ;  /* 0x000000ffff056224 */ /* 0x000fca00078e0009 */
[----:B------:R0:W-:Y:S01]  /*5ff0*/  @P6 STG.E.U16 desc[UR12][R4.64+0x10], R28 ;  /* 0x0000101c04006986 */ /* 0x0001e2000c10150c */
[----:B------:R-:W-:-:S04]  /*6000*/  ISETP.GT.AND P6, PT, R17, 0x9, PT ;  /* 0x000000091100780c */ /* 0x000fc80003fc4270 */
[----:B------:R-:W-:-:S13]  /*6010*/  ISETP.GT.AND P6, PT, R0, 0x40, P6 ;  /* 0x000000400000780c */ /* 0x000fda00037c4270 */
[----:B0-----:R-:W-:Y:S02]  /*6020*/  @P6 IMAD.MOV.U32 R4, RZ, RZ, R8 ;  /* 0x000000ffff046224 */ /* 0x001fe400078e0008 */
[----:B------:R-:W-:-:S05]  /*6030*/  @P6 IMAD.MOV.U32 R5, RZ, RZ, R9 ;  /* 0x000000ffff056224 */ /* 0x000fca00078e0009 */
[----:B------:R0:W-:Y:S01]  /*6040*/  @P6 STG.E.U16 desc[UR12][R4.64+0x12], R29 ;  /* 0x0000121d04006986 */ /* 0x0001e2000c10150c */
[----:B------:R-:W-:-:S04]  /*6050*/  ISETP.GT.AND P6, PT, R17, 0x8, PT ;  /* 0x000000081100780c */ /* 0x000fc80003fc4270 */
[----:B------:R-:W-:-:S13]  /*6060*/  ISETP.GT.AND P6, PT, R0, 0x48, P6 ;  /* 0x000000480000780c */ /* 0x000fda00037c4270 */
        /* <DEDUP_REMOVED lines=52> */
[C---:B------:R-:W-:Y:S02]  /*63b0*/  ISETP.GT.AND P6, PT, R0.reuse, 0x40, P5 ;  /* 0x000000400000780c */ /* 0x040fe40002fc4270 */
[----:B------:R-:W-:-:S11]  /*63c0*/  ISETP.GT.AND P5, PT, R0, 0x48, P5 ;  /* 0x000000480000780c */ /* 0x000fd60002fa4270 */
[----:B0-----:R-:W-:Y:S02]  /*63d0*/  @P6 IMAD.MOV.U32 R4, RZ, RZ, R8 ;  /* 0x000000ffff046224 */ /* 0x001fe400078e0008 */
[----:B------:R-:W-:-:S05]  /*63e0*/  @P6 IMAD.MOV.U32 R5, RZ, RZ, R9 ;  /* 0x000000ffff056224 */ /* 0x000fca00078e0009 */
[----:B------:R0:W-:Y:S01]  /*63f0*/  @P6 STG.E.U16 desc[UR12][R4.64+0x50], R44 ;  /* 0x0000502c04006986 */ /* 0x0001e2000c10150c */
[C---:B------:R-:W-:Y:S02]  /*6400*/  ISETP.GT.AND P6, PT, R0.reuse, 0x40, P0 ;  /* 0x000000400000780c */ /* 0x040fe400007c4270 */
[----:B------:R-:W-:-:S11]  /*6410*/  ISETP.GT.AND P0, PT, R0, 0x48, P0 ;  /* 0x000000480000780c */ /* 0x000fd60000704270 */
[----:B0-----:R-:W-:Y:S02]  /*6420*/  @P6 IMAD.MOV.U32 R4, RZ, RZ, R8 ;  /* 0x000000ffff046224 */ /* 0x001fe400078e0008 */
[----:B------:R-:W-:-:S05]  /*6430*/  @P6 IMAD.MOV.U32 R5, RZ, RZ, R9 ;  /* 0x000000ffff056224 */ /* 0x000fca00078e0009 */
[----:B------:R0:W-:Y:S01]  /*6440*/  @P6 STG.E.U16 desc[UR12][R4.64+0x52], R45 ;  /* 0x0000522d04006986 */ /* 0x0001e2000c10150c */
[C---:B------:R-:W-:Y:S02]  /*6450*/  ISETP.GT.AND P6, PT, R0.reuse, 0x40, P4 ;  /* 0x000000400000780c */ /* 0x040fe400027c4270 */
[C---:B------:R-:W-:Y:S01]  /*6460*/  ISETP.GT.AND P4, PT, R0.reuse, 0x48, P4 ;  /* 0x000000480000780c */ /* 0x040fe20002784270 */
[----:B------:R-:W-:Y:S01]  /*6470*/  @P5 STG.E.U16 desc[UR12][R2.64+0x50], R46 ;  /* 0x0000502e02005986 */ /* 0x000fe2000c10150c */
[C---:B------:R-:W-:Y:S02]  /*6480*/  ISETP.GT.AND P5, PT, R0.reuse, 0x40, P1 ;  /* 0x000000400000780c */ /* 0x040fe40000fa4270 */
[C---:B------:R-:W-:Y:S01]  /*6490*/  ISETP.GT.AND P1, PT, R0.reuse, 0x48, P1 ;  /* 0x000000480000780c */ /* 0x040fe20000f24270 */
[----:B------:R-:W-:Y:S01]  /*64a0*/  @P0 STG.E.U16 desc[UR12][R2.64+0x52], R47 ;  /* 0x0000522f02000986 */ /* 0x000fe2000c10150c */
[C---:B------:R-:W-:Y:S02]  /*64b0*/  ISETP.GT.AND P0, PT, R0.reuse, 0x40, P3 ;  /* 0x000000400000780c */ /* 0x040fe40001f04270 */
[----:B------:R-:W-:-:S03]  /*64c0*/  ISETP.GT.AND P3, PT, R0, 0x48, P3 ;  /* 0x000000480000780c */ /* 0x000fc60001f64270 */
[----:B0-----:R-:W-:Y:S02]  /*64d0*/  @P6 IMAD.MOV.U32 R4, RZ, RZ, R8 ;  /* 0x000000ffff046224 */ /* 0x001fe400078e0008 */
[----:B------:R-:W-:-:S05]  /*64e0*/  @P6 IMAD.MOV.U32 R5, RZ, RZ, R9 ;  /* 0x000000ffff056224 */ /* 0x000fca00078e0009 */
[----:B------:R0:W-:Y:S01]  /*64f0*/  @P6 STG.E.U16 desc[UR12][R4.64+0x60], R48 ;  /* 0x0000603004006986 */ /* 0x0001e2000c10150c */
[C---:B------:R-:W-:Y:S02]  /*6500*/  ISETP.GT.AND P6, PT, R0.reuse, 0x40, P2 ;  /* 0x000000400000780c */ /* 0x040fe400017c4270 */
[----:B------:R-:W-:Y:S01]  /*6510*/  ISETP.GT.AND P2, PT, R0, 0x48, P2 ;  /* 0x000000480000780c */ /* 0x000fe20001744270 */
[----:B0-----:R-:W-:Y:S02]  /*6520*/  @P0 IMAD.MOV.U32 R4, RZ, RZ, R8 ;  /* 0x000000ffff040224 */ /* 0x001fe400078e0008 */
[----:B------:R-:W-:-:S05]  /*6530*/  @P0 IMAD.MOV.U32 R5, RZ, RZ, R9 ;  /* 0x000000ffff050224 */ /* 0x000fca00078e0009 */
[----:B------:R0:W-:Y:S04]  /*6540*/  @P0 STG.E.U16 desc[UR12][R4.64+0x62], R49 ;  /* 0x0000623104000986 */ /* 0x0001e8000c10150c */
[----:B------:R1:W-:Y:S04]  /*6550*/  @P4 STG.E.U16 desc[UR12][R2.64+0x60], R50 ;  /* 0x0000603202004986 */ /* 0x0003e8000c10150c */
[----:B------:R1:W-:Y:S01]  /*6560*/  @P3 STG.E.U16 desc[UR12][R2.64+0x62], R51 ;  /* 0x0000623302003986 */ /* 0x0003e2000c10150c */
[----:B0-----:R-:W-:Y:S02]  /*6570*/  @P6 IMAD.MOV.U32 R4, RZ, RZ, R8 ;  /* 0x000000ffff046224 */ /* 0x001fe400078e0008 */
[----:B------:R-:W-:-:S05]  /*6580*/  @P6 IMAD.MOV.U32 R5, RZ, RZ, R9 ;  /* 0x000000ffff056224 */ /* 0x000fca00078e0009 */
[----:B------:R1:W-:Y:S04]  /*6590*/  @P6 STG.E.U16 desc[UR12][R4.64+0x70], R52 ;  /* 0x0000703404006986 */ /* 0x0003e8000c10150c */
[----:B------:R1:W-:Y:S04]  /*65a0*/  @P5 STG.E.U16 desc[UR12][R8.64+0x72], R53 ;  /* 0x0000723508005986 */ /* 0x0003e8000c10150c */
[----:B------:R1:W-:Y:S01]  /*65b0*/  @P2 STG.E.U16 desc[UR12][R2.64+0x70], R54 ;  /* 0x0000703602002986 */ /* 0x0003e2000c10150c */
[----:B------:R-:W-:Y:S05]  /*65c0*/  @!P1 EXIT ;  /* 0x000000000000994d */ /* 0x000fea0003800000 */
[----:B------:R-:W-:-:S05]  /*65d0*/  F2FP.BF16.F32.PACK_AB R16, RZ, R16 ;  /* 0x00000010ff10723e */ /* 0x000fca00000010ff */
[----:B------:R-:W-:Y:S01]  /*65e0*/  STG.E.U16 desc[UR12][R2.64+0x72], R16 ;  /* 0x0000721002007986 */ /* 0x000fe2000c10150c */
[----:B------:R-:W-:Y:S05]  /*65f0*/  EXIT ;  /* 0x000000000000794d */ /* 0x000fea0003800000 */
.L_x_10:
[----:B------:R-:W-:-:S13]  /*6600*/  ISETP.NE.AND P0, PT, R4, RZ, PT ;  /* 0x000000ff0400720c */ /* 0x000fda0003f05270 */
[----:B------:R-:W-:Y:S05]  /*6610*/  @P0 EXIT ;  /* 0x000000000000094d */ /* 0x000fea0003800000 */
[----:B------:R-:W-:-:S13]  /*6620*/  ELECT P0, URZ, PT ;  /* 0x00000000003f782f */ /* 0x000fda0003800000 */
[----:B------:R-:W-:Y:S05]  /*6630*/  @!P0 BRA `(.L_x_145) ;  /* 0x0000000400888947 */ /* 0x000fea0003800000 */
[----:B------:R-:W-:Y:S02]  /*6640*/  ISETP.GE.AND P0, PT, R11, 0x1, PT ;  /* 0x000000010b00780c */ /* 0x000fe40003f06270 */
[----:B------:R-:W-:-:S04]  /*6650*/  SHF.R.S32.HI R2, RZ, 0x1f, R9 ;  /* 0x0000001fff027819 */ /* 0x000fc80000011409 */
[----:B------:R-:W-:-:S07]  /*6660*/  LEA.HI R5, R2, R9, RZ, 0x7 ;  /* 0x0000000902057211 */ /* 0x000fce00078f38ff */
[----:B------:R-:W-:Y:S05]  /*6670*/  @!P0 BRA `(.L_x_145) ;  /* 0x0000000400788947 */ /* 0x000fea0003800000 */
[----:B------:R-:W0:Y:S01]  /*6680*/  S2R R4, SR_CTAID.X ;  /* 0x0000000000047919 */ /* 0x000e220000002500 */
[----:B------:R-:W1:Y:S01]  /*6690*/  LDC.64 R2, c[0x0][0x4d8] ;  /* 0x00013600ff027b82 */ /* 0x000e620000000a00 */
[----:B------:R-:W-:Y:S01]  /*66a0*/  LOP3.LUT R6, R5, 0xffffff80, RZ, 0xc0, !PT ;  /* 0xffffff8005067812 */ /* 0x000fe200078ec0ff */
[----:B------:R-:W-:Y:S01]  /*66b0*/  ULDC.64 UR4, c[0x0][0x4b0] ;  /* 0x00012c0000047ab9 */ /* 0x000fe20000000a00 */
[----:B------:R-:W-:Y:S01]  /*66c0*/  LOP3.LUT P0, RZ, R9, 0x1f, RZ, 0xc0, !PT ;  /* 0x0000001f09ff7812 */ /* 0x000fe2000780c0ff */
[----:B------:R-:W-:Y:S01]  /*66d0*/  IMAD.SHL.U32 R95, R95, 0x40, RZ ;  /* 0x000000405f5f7824 */ /* 0x000fe200078e00ff */
[----:B------:R-:W-:Y:S01]  /*66e0*/  LOP3.LUT R10, R0, 0x2, RZ, 0xfc, !PT ;  /* 0x00000002000a7812 */ /* 0x000fe200078efcff */
[----:B------:R-:W-:Y:S02]  /*66f0*/  IMAD.IADD R6, R9, 0x1, -R6 ;  /* 0x0000000109067824 */ /* 0x000fe400078e0a06 */
[----:B------:R-:W-:Y:S02]  /*6700*/  VIADD R12, R7, 0x1 ;  /* 0x00000001070c7836 */ /* 0x000fe40000000000 */
[----:B------:R-:W-:Y:S01]  /*6710*/  IMAD.MOV.U32 R11, RZ, RZ, RZ ;  /* 0x000000ffff0b7224 */ /* 0x000fe200078e00ff */
[----:B------:R-:W-:-:S02]  /*6720*/  ISETP.NE.AND P2, PT, R6, RZ, PT ;  /* 0x000000ff0600720c */ /* 0x000fc40003f45270 */
[----:B------:R-:W-:Y:S01]  /*6730*/  ISETP.NE.OR P0, PT, R6, RZ, !P0 ;  /* 0x000000ff0600720c */ /* 0x000fe20004705670 */
[----:B-1----:R-:W-:Y:S02]  /*6740*/  IMAD R19, R19, UR4, R2 ;  /* 0x0000000413137c24 */ /* 0x002fe4000f8e0202 */
[----:B------:R-:W-:Y:S02]  /*6750*/  IMAD R94, R94, UR5, R3 ;  /* 0x000000055e5e7c24 */ /* 0x000fe4000f8e0203 */
[----:B------:R-:W-:Y:S02]  /*6760*/  IMAD.MOV.U32 R2, RZ, RZ, 0x1 ;  /* 0x00000001ff027424 */ /* 0x000fe400078e00ff */
[----:B------:R-:W-:Y:S02]  /*6770*/  IMAD.MOV.U32 R3, RZ, RZ, RZ ;  /* 0x000000ffff037224 */ /* 0x000fe400078e00ff */
[----:B0-----:R-:W-:-:S04]  /*6780*/  IMAD.SHL.U32 R6, R4, 0x80, RZ ;  /* 0x0000008004067824 */ /* 0x001fc800078e00ff */
[----:B------:R-:W-:-:S07]  /*6790*/  VIADD R9, R6, 0x40 ;  /* 0x0000004006097836 */ /* 0x000fce0000000000 */
.L_x_149:
[----:B------:R-:W0:Y:S01]  /*67a0*/  S2R R5, SR_CgaCtaId ;  /* 0x0000000000057919 */ /* 0x000e220000008800 */
[----:B------:R-:W-:-:S04]  /*67b0*/  MOV R4, 0x400 ;  /* 0x0000040000047802 */ /* 0x000fc80000000f00 */
[----:B0-----:R-:W-:Y:S02]  /*67c0*/  LEA R8, R5, R4, 0x18 ;  /* 0x0000000405087211 */ /* 0x001fe400078ec0ff */
[----:B------:R-:W-:-:S03]  /*67d0*/  SHF.L.U32 R4, R2, 0x1f, RZ ;  /* 0x0000001f02047819 */ /* 0x000fc600000006ff */
[----:B------:R-:W-:-:S07]  /*67e0*/  IMAD R5, R3, 0x8, R8 ;  /* 0x0000000803057824 */ /* 0x000fce00078e0208 */
.L_x_146:
[----:B0-----:R0:W1:Y:S02]  /*67f0*/  SYNCS.PHASECHK.TRANS64.TRYWAIT P1, [R5+URZ+0x36048], R4 ;  /* 0x03604804050075a7 */ /* 0x001064000802017f */
[----:B-1----:R-:W-:Y:S05]  /*6800*/  @!P1 NANOSLEEP.SYNCS 0x989680 ;  /* 0x009896800000995d */ /* 0x002fea0003900000 */
[----:B------:R-:W1:Y:S02]  /*6810*/  @!P1 SYNCS.PHASECHK.TRANS64 P1, [R5+URZ+0x36048], R4 ;  /* 0x03604804050095a7 */ /* 0x000e64000802007f */
[----:B-1----:R-:W-:Y:S05]  /*6820*/  @!P1 BRA `(.L_x_146) ;  /* 0xfffffffc00f09947 */ /* 0x002fea000383ffff */
[----:B0-----:R-:W0:Y:S02]  /*6830*/  @!P2 LDC R4, c[0x0][0x500] ;  /* 0x00014000ff04ab82 */ /* 0x001e240000000800 */
[----:B0-----:R0:W-:Y:S02]  /*6840*/  @!P2 SYNCS.ARRIVE.TRANS64 RZ, [R5+URZ+0x36000], R4 ;  /* 0x0360000405ffa9a7 */ /* 0x0011e4000800003f */
[----:B0-----:R-:W-:-:S04]  /*6850*/  PRMT R4, R10, 0x9910, RZ ;  /* 0x000099100a047816 */ /* 0x001fc800000000ff */
[----:B------:R-:W-:-:S13]  /*6860*/  ISETP.NE.AND P1, PT, R4, 0x2, PT ;  /* 0x000000020400780c */ /* 0x000fda0003f25270 */
[----:B------:R-:W-:Y:S05]  /*6870*/  @P1 BRA `(.L_x_147) ;  /* 0x0000000000041947 */ /* 0x000fea0003800000 */
[----:B------:R-:W-:Y:S01]  /*6880*/  BPT.TRAP 0x1 ;  /* 0x000000040000795c */ /* 0x000fe20000300000 */
.L_x_147:
[----:B------:R-:W-:Y:S05]  /*6890*/  @P0 BRA `(.L_x_148) ;  /* 0x0000000000040947 */ /* 0x000fea0003800000 */
[----:B------:R-:W-:Y:S01]  /*68a0*/  BPT.TRAP 0x1 ;  /* 0x000000040000795c */ /* 0x000fe20000300000 */
.L_x_148:
[----:B------:R-:W-:Y:S01]  /*68b0*/  ULDC UR6, c[0x0][0x48c] ;  /* 0x0001230000067ab9 */ /* 0x000fe20000000800 */
[----:B------:R-:W-:Y:S01]  /*68c0*/  R2UR UR11, R11 ;  /* 0x000000000b0b72ca */ /* 0x000fe200000e0000 */
[----:B------:R-:W-:Y:S01]  /*68d0*/  UISETP.NE.AND UP0, UPT, UR6, 0x1, UPT ;  /* 0x000000010600788c */ /* 0x000fe2000bf05270 */
[----:B------:R-:W-:Y:S01]  /*68e0*/  R2UR UR13, R5 ;  /* 0x00000000050d72ca */ /* 0x000fe200000e0000 */
[----:B------:R-:W-:Y:S01]  /*68f0*/  ULDC UR12, c[0x0][0x498] ;  /* 0x00012600000c7ab9 */ /* 0x000fe20000000800 */
[----:B------:R-:W-:Y:S01]  /*6900*/  R2UR UR7, R11 ;  /* 0x000000000b0772ca */ /* 0x000fe200000e0000 */
[----:B------:R-:W-:Y:S01]  /*6910*/  ULDC.64 UR22, c[0x0][0x198] ;  /* 0x0000660000167ab9 */ /* 0x000fe20000000a00 */
[----:B------:R-:W-:Y:S01]  /*6920*/  PRMT R4, R19, 0x40, R94 ;  /* 0x0000004013047816 */ /* 0x000fe2000000005e */
[----:B------:R-:W-:Y:S01]  /*6930*/  UIADD3 UR10, -UR6, URZ, URZ ;  /* 0x0000003f060a7290 */ /* 0x000fe2000fffe13f */
[----:B------:R-:W-:Y:S01]  /*6940*/  VIADD R12, R12, 0xffffffff ;  /* 0xffffffff0c0c7836 */ /* 0x000fe20000000000 */
[----:B------:R-:W-:Y:S01]  /*6950*/  UIADD3 UR14, UP1, UR22, 0xf0, URZ ;  /* 0x000000f0160e7890 */ /* 0x000fe2000ff3e03f */
[----:B------:R-:W-:Y:S01]  /*6960*/  R2UR UR18, R9 ;  /* 0x00000000091272ca */ /* 0x000fe200000e0000 */
[----:B------:R-:W-:Y:S01]  /*6970*/  UIADD3 UR28, UP2, UR22, 0x1f0, URZ ;  /* 0x000001f0161c7890 */ /* 0x000fe2000ff5e03f */
[----:B------:R-:W-:Y:S01]  /*6980*/  R2UR UR22, R4 ;  /* 0x00000000041672ca */ /* 0x000fe200000e0000 */
[----:B------:R-:W-:Y:S01]  /*6990*/  @UP0 ULDC.64 UR8, c[0x0][0x490] ;  /* 0x0001240000080ab9 */ /* 0x000fe20000000a00 */
[----:B------:R-:W-:Y:S01]  /*69a0*/  ISETP.GT.AND P3, PT, R12, 0x1, PT ;  /* 0x000000010c00780c */ /* 0x000fe20003f64270 */
[----:B------:R-:W-:Y:S01]  /*69b0*/  UIMAD.WIDE.U32 UR4, UR11, UR8, URZ ;  /* 0x000000080b0472a5 */ /* 0x000fe2000f8e003f */
[----:B------:R-:W-:Y:S01]  /*69c0*/  R2UR UR8, R3 ;  /* 0x00000000030872ca */ /* 0x000fe200000e0000 */
[----:B------:R-:W-:Y:S01]  /*69d0*/  ULDC.64 UR24, c[0x0][0x4b8] ;  /* 0x00012e0000187ab9 */ /* 0x000fe20000000a00 */
[----:B------:R-:W-:Y:S01]  /*69e0*/  ULDC.64 UR26, c[0x0][0x4d0] ;  /* 0x00013400001a7ab9 */ /* 0x000fe20000000a00 */
[----:B------:R-:W-:Y:S01]  /*69f0*/  @UP0 USHF.R.U32.HI UR11, URZ, UR9, UR5 ;  /* 0x000000093f0b0299 */ /* 0x000fe20008011605 */
[----:B------:R-:W-:Y:S01]  /*6a00*/  VIADD R11, R11, 0x40 ;  /* 0x000000400b0b7836 */ /* 0x000fe20000000000 */
[----:B------:R-:W-:Y:S01]  /*6a10*/  UISETP.NE.AND UP0, UPT, UR12, 0x1, UPT ;  /* 0x000000010c00788c */ /* 0x000fe2000bf05270 */
[----:B------:R-:W-:Y:S01]  /*6a20*/  R2UR UR4, R8 ;  /* 0x00000000080472ca */ /* 0x000fe200000e0000 */
[C---:B------:R-:W-:Y:S01]  /*6a30*/  IMAD R8, R3.reuse, 0x2000, R8 ;  /* 0x0000200003087824 */ /* 0x040fe200078e0208 */
[----:B------:R-:W-:Y:S01]  /*6a40*/  UIADD3 UR5, UR13, 0x36000, URZ ;  /* 0x000360000d057890 */ /* 0x000fe2000fffe03f */
[----:B------:R-:W-:Y:S01]  /*6a50*/  VIADD R3, R3, 0x1 ;  /* 0x0000000103037836 */ /* 0x000fe20000000000 */
[----:B------:R-:W-:-:S02]  /*6a60*/  UIADD3.X UR15, URZ, UR23, URZ, UP1, !UPT ;  /* 0x000000173f0f7290 */ /* 0x000fc40008ffe43f */
[----:B------:R-:W-:Y:S01]  /*6a70*/  R2UR UR17, R8 ;  /* 0x00000000081172ca */ /* 0x000fe200000e0000 */
[----:B------:R-:W-:Y:S01]  /*6a80*/  UMOV UR13, UR11 ;  /* 0x0000000b000d7c82 */ /* 0x000fe20008000000 */
[----:B------:R-:W-:Y:S01]  /*6a90*/  UIADD3.X UR29, URZ, UR23, URZ, UP2, !UPT ;  /* 0x000000173f1d7290 */ /* 0x000fe200097fe43f */
[C---:B------:R-:W-:Y:S01]  /*6aa0*/  ISETP.NE.AND P1, PT, R3.reuse, 0x9, PT ;  /* 0x000000090300780c */ /* 0x040fe20003f25270 */
[----:B------:R-:W-:Y:S01]  /*6ab0*/  @UP0 ULDC UR6, c[0x0][0x4a0] ;  /* 0x0001280000060ab9 */ /* 0x000fe20000000800 */
[----:B------:R-:W-:Y:S02]  /*6ac0*/  UPRMT UR22, UR22, 0x5410, URZ ;  /* 0x0000541016167896 */ /* 0x000fe4000800003f */
[----:B------:R-:W-:Y:S01]  /*6ad0*/  ULEA UR4, UR8, UR4, 0xe ;  /* 0x0000000408047291 */ /* 0x000fe2000f8e703f */
[----:B------:R-:W-:Y:S01]  /*6ae0*/  SEL R5, RZ, 0x1, P1 ;  /* 0x00000001ff057807 */ /* 0x000fe20000800000 */
[----:B------:R-:W-:Y:S01]  /*6af0*/  UMOV UR20, 0x0 ;  /* 0x0000000000147882 */ /* 0x000fe20000000000 */
[----:B------:R-:W-:Y:S01]  /*6b00*/  @UP0 ULDC UR8, c[0x0][0x49c] ;  /* 0x0001270000080ab9 */ /* 0x000fe20000000800 */
[----:B------:R-:W-:Y:S01]  /*6b10*/  UIADD3 UR16, UR4, 0x2000, URZ ;  /* 0x0000200004107890 */ /* 0x000fe2000fffe03f */
[----:B------:R-:W-:Y:S01]  /*6b20*/  LOP3.LUT R2, R2, R5, RZ, 0x3c, !PT ;  /* 0x0000000502027212 */ /* 0x000fe200078e3cff */
[----:B------:R-:W-:Y:S01]  /*6b30*/  UIMAD.WIDE.U32 UR8, UR11, UR8, URZ ;  /* 0x000000080b0872a5 */ /* 0x000fe2000f8e003f */
[----:B------:R-:W-:Y:S01]  /*6b40*/  SEL R3, R3, RZ, P1 ;  /* 0x000000ff03037207 */ /* 0x000fe20000800000 */
[----:B------:R-:W-:Y:S01]  /*6b50*/  UMOV UR21, 0x10000000 ;  /* 0x1000000000157882 */ /* 0x000fe20000000000 */
[----:B------:R-:W-:Y:S01]  /*6b60*/  UMOV UR19, UR7 ;  /* 0x0000000700137c82 */ /* 0x000fe20008000000 */
[----:B------:R-:W-:Y:S01]  /*6b70*/  @UP0 USHF.R.U32.HI UR13, URZ, UR6, UR9 ;  /* 0x000000063f0d0299 */ /* 0x000fe20008011609 */
[----:B------:R-:W-:Y:S01]  /*6b80*/  R2UR UR6, R6 ;  /* 0x00000000060672ca */ /* 0x000fe200000e0000 */
[----:B------:R-:W-:Y:S01]  /*6b90*/  UIMAD UR9, UR11, UR10, UR7 ;  /* 0x0000000a0b0972a4 */ /* 0x000fe2000f8e0207 */
[----:B------:R-:W-:Y:S01]  /*6ba0*/  R2UR UR10, R95 ;  /* 0x000000005f0a72ca */ /* 0x000fe200000e0000 */
[----:B------:R-:W-:-:S04]  /*6bb0*/  UIADD3 UR8, -UR13, URZ, URZ ;  /* 0x0000003f0d087290 */ /* 0x000fc8000fffe13f */
[----:B------:R-:W-:Y:S02]  /*6bc0*/  UIMAD UR12, UR12, UR8, UR11 ;  /* 0x000000080c0c72a4 */ /* 0x000fe4000f8e020b */
[----:B------:R-:W-:Y:S02]  /*6bd0*/  UIADD3 UR8, UR17, 0x24000, URZ ;  /* 0x0002400011087890 */ /* 0x000fe4000fffe03f */
[----:B------:R-:W-:Y:S02]  /*6be0*/  UIMAD UR11, UR9, UR24, UR26 ;  /* 0x00000018090b72a4 */ /* 0x000fe4000f8e021a */
[----:B------:R-:W-:Y:S01]  /*6bf0*/  UIMAD UR12, UR12, UR25, UR27 ;  /* 0x000000190c0c72a4 */ /* 0x000fe2000f8e021b */
[----:B------:R0:W-:Y:S01]  /*6c00*/  UTMALDG.2D [UR4], [UR14], desc[UR20] ;  /* 0x000014040e0075b4 */ /* 0x0001e20008009000 */
[----:B------:R-:W-:Y:S01]  /*6c10*/  UMOV UR17, UR5 ;  /* 0x0000000500117c82 */ /* 0x000fe20008000000 */
[----:B------:R-:W-:Y:S01]  /*6c20*/  UMOV UR9, UR5 ;  /* 0x0000000500097c82 */ /* 0x000fe20008000000 */
[----:B------:R0:W-:Y:S05]  /*6c30*/  UTMALDG.2D [UR16], [UR14], desc[UR20] ;  /* 0x000014100e0075b4 */ /* 0x0001ea0008009000 */
[----:B------:R0:W-:Y:S02]  /*6c40*/  UTMALDG.4D.IM2COL [UR8], [UR28], UR22 ;  /* 0x000000081c0073b4 */ /* 0x0001e40008058016 */
[----:B0-----:R-:W-:Y:S05]  /*6c50*/  @P3 BRA `(.L_x_149) ;  /* 0xfffffff800d03947 */ /* 0x001fea000383ffff */
.L_x_145:
[----:B------:R-:W-:Y:S01]  /*6c60*/  ISETP.GE.U32.AND P2, PT, R7, 0x9, PT ;  /* 0x000000090700780c */ /* 0x000fe20003f46070 */
[----:B------:R-:W-:Y:S05]  /*6c70*/  WARPSYNC.ALL ;  /* 0x0000000000007948 */ /* 0x000fea0003800000 */
[----:B------:R-:W-:-:S07]  /*6c80*/  ELECT P1, URZ, PT ;  /* 0x00000000003f782f */ /* 0x000fce0003820000 */
[----:B------:R-:W-:-:S05]  /*6c90*/  @P2 IMAD.WIDE.U32 R2, R7, 0x38e38e39, RZ ;  /* 0x38e38e3907022825 */ /* 0x000fca00078e00ff */
[----:B------:R-:W-:-:S04]  /*6ca0*/  @P2 SHF.R.U32.HI R2, RZ, 0x1, R3 ;  /* 0x00000001ff022819 */ /* 0x000fc80000011603 */
[----:B------:R-:W-:-:S04]  /*6cb0*/  @P2 LOP3.LUT R2, R2, 0x1, RZ, 0xc0, !PT ;  /* 0x0000000102022812 */ /* 0x000fc800078ec0ff */
[----:B------:R-:W-:Y:S01]  /*6cc0*/  @P2 ISETP.NE.U32.AND P0, PT, R2, 0x1, PT ;  /* 0x000000010200280c */ /* 0x000fe20003f05070 */
[----:B------:R-:W-:-:S12]  /*6cd0*/  @!P1 EXIT ;  /* 0x000000000000994d */ /* 0x000fd80003800000 */
[----:B------:R-:W-:Y:S02]  /*6ce0*/  LOP3.LUT R0, R0, 0x2, RZ, 0xfc, !PT ;  /* 0x0000000200007812 */ /* 0x000fe400078efcff */
[----:B------:R-:W-:Y:S02]  /*6cf0*/  @P2 ISETP.NE.U32.AND.EX P0, PT, RZ, RZ, PT, P0 ;  /* 0x000000ffff00220c */ /* 0x000fe40003f05100 */
[----:B------:R-:W-:Y:S01]  /*6d00*/  ISETP.NE.AND P1, PT, R0, 0x3, PT ;  /* 0x000000030000780c */ /* 0x000fe20003f25270 */
[----:B------:R-:W-:Y:S01]  /*6d10*/  IMAD.MOV.U32 R0, RZ, RZ, 0x1 ;  /* 0x00000001ff007424 */ /* 0x000fe200078e00ff */
[----:B------:R-:W-:-:S11]  /*6d20*/  @P2 SEL R0, RZ, 0x1, !P0 ;  /* 0x00000001ff002807 */ /* 0x000fd60004000000 */
[----:B------:R-:W-:Y:S05]  /*6d30*/  @!P1 BRA `(.L_x_150) ;  /* 0x0000000000049947 */ /* 0x000fea0003800000 */
[----:B------:R-:W-:Y:S01]  /*6d40*/  BPT.TRAP 0x1 ;  /* 0x000000040000795c */ /* 0x000fe20000300000 */
.L_x_150:
[----:B------:R-:W0:Y:S01]  /*6d50*/  S2R R5, SR_CgaCtaId ;  /* 0x0000000000057919 */ /* 0x000e220000008800 */
[----:B------:R-:W-:Y:S01]  /*6d60*/  IMAD.WIDE.U32 R2, R7, 0x38e38e39, RZ ;  /* 0x38e38e3907027825 */ /* 0x000fe200078e00ff */
[----:B------:R-:W-:-:S04]  /*6d70*/  MOV R4, 0x400 ;  /* 0x0000040000047802 */ /* 0x000fc80000000f00 */
[----:B------:R-:W-:-:S05]  /*6d80*/  SHF.R.U32.HI R2, RZ, 0x1, R3 ;  /* 0x00000001ff027819 */ /* 0x000fca0000011603 */
[----:B------:R-:W-:Y:S01]  /*6d90*/  IMAD R2, R2, -0x9, R7 ;  /* 0xfffffff702027824 */ /* 0x000fe200078e0207 */
[----:B0-----:R-:W-:Y:S02]  /*6da0*/  LEA R3, R5, R4, 0x18 ;  /* 0x0000000405037211 */ /* 0x001fe400078ec0ff */
[----:B------:R-:W-:-:S03]  /*6db0*/  SHF.L.U32 R5, R0, 0x1f, RZ ;  /* 0x0000001f00057819 */ /* 0x000fc600000006ff */
[----:B------:R-:W-:-:S04]  /*6dc0*/  VIADD R3, R3, 0x36048 ;  /* 0x0003604803037836 */ /* 0x000fc80000000000 */
[----:B------:R-:W-:-:S07]  /*6dd0*/  IMAD R4, R2, 0x8, R3 ;  /* 0x0000000802047824 */ /* 0x000fce00078e0203 */
.L_x_151:
[----:B0-----:R0:W1:Y:S02]  /*6de0*/  SYNCS.PHASECHK.TRANS64.TRYWAIT P0, [R4+URZ], R5 ;  /* 0x00000005040075a7 */ /* 0x001064000800017f */
[----:B-1----:R-:W-:Y:S05]  /*6df0*/  @!P0 NANOSLEEP.SYNCS 0x989680 ;  /* 0x009896800000895d */ /* 0x002fea0003900000 */
[----:B------:R-:W1:Y:S02]  /*6e00*/  @!P0 SYNCS.PHASECHK.TRANS64 P0, [R4+URZ], R5 ;  /* 0x00000005040085a7 */ /* 0x000e64000800007f */
[----:B-1----:R-:W-:Y:S05]  /*6e10*/  @!P0 BRA `(.L_x_151) ;  /* 0xfffffffc00f08947 */ /* 0x002fea000383ffff */
[----:B------:R-:W-:-:S05]  /*6e20*/  VIADD R2, R2, 0x1 ;  /* 0x0000000102027836 */ /* 0x000fca0000000000 */
[----:B------:R-:W-:-:S04]  /*6e30*/  ISETP.NE.AND P0, PT, R2, 0x9, PT ;  /* 0x000000090200780c */ /* 0x000fc80003f05270 */
[----:B0-----:R-:W-:Y:S02]  /*6e40*/  SEL R5, RZ, 0x1, P0 ;  /* 0x00000001ff057807 */ /* 0x001fe40000000000 */
[----:B------:R-:W-:Y:S02]  /*6e50*/  SEL R2, R2, RZ, P0 ;  /* 0x000000ff02027207 */ /* 0x000fe40000000000 */
[----:B------:R-:W-:-:S03]  /*6e60*/  LOP3.LUT R7, R0, R5, RZ, 0x3c, !PT ;  /* 0x0000000500077212 */ /* 0x000fc600078e3cff */
[----:B------:R-:W-:Y:S01]  /*6e70*/  IMAD R0, R2, 0x8, R3 ;  /* 0x0000000802007824 */ /* 0x000fe200078e0203 */
[----:B------:R-:W-:-:S07]  /*6e80*/  SHF.L.U32 R5, R7, 0x1f, RZ ;  /* 0x0000001f07057819 */ /* 0x000fce00000006ff */
.L_x_152:
        /* <DEDUP_REMOVED lines=11> */
.L_x_153:
        /* <DEDUP_REMOVED lines=11> */
.L_x_154:
        /* <DEDUP_REMOVED lines=11> */
.L_x_155:
        /* <DEDUP_REMOVED lines=11> */
.L_x_156:
        /* <DEDUP_REMOVED lines=11> */
.L_x_157:
        /* <DEDUP_REMOVED lines=11> */
.L_x_158:
        /* <DEDUP_REMOVED lines=11> */
.L_x_159:
[----:B0-----:R0:W1:Y:S02]  /*7360*/  SYNCS.PHASECHK.TRANS64.TRYWAIT P0, [R2+URZ], R3 ;  /* 0x00000003020075a7 */ /* 0x001064000800017f */
[----:B-1----:R-:W-:Y:S05]  /*7370*/  @!P0 NANOSLEEP.SYNCS 0x989680 ;  /* 0x009896800000895d */ /* 0x002fea0003900000 */
[----:B------:R-:W1:Y:S02]  /*7380*/  @!P0 SYNCS.PHASECHK.TRANS64 P0, [R2+URZ], R3 ;  /* 0x00000003020085a7 */ /* 0x000e64000800007f */
[----:B-1----:R-:W-:Y:S05]  /*7390*/  @P0 EXIT ;  /* 0x000000000000094d */ /* 0x002fea0003800000 */
[----:B------:R-:W-:Y:S05]  /*73a0*/  BRA `(.L_x_159) ;  /* 0xfffffffc00ec7947 */ /* 0x000fea000383ffff */
.L_x_160:
[----:B------:R-:W-:-:S00]  /*73b0*/  BRA `(.L_x_160) ;  /* 0xfffffffc00fc7947 */ /* 0x000fc0000383ffff */
[----:B------:R-:W-:-:S00]  /*73c0*/  NOP ;  /* 0x0000000000007918 */ /* 0x000fc00000000000 */
        /* <DEDUP_REMOVED lines=11> */
.L_x_161:


//--------------------- .nv.shared._ZN7cutlass13device_kernelINS_4conv6kernel13ConvUniversalINS1_16ConvProblemShapeILNS1_8OperatorE2ELi2EEENS1_10collective14CollectiveConvINS1_46MainloopSm90TmaGmmaWarpSpecializedImplicitGemmILS5_2ELi9ELi2EN4cute5tupleIJNSA_1CILi1EEESD_SD_EEENS1_36KernelImplicitTmaWarpSpecializedSm90ELi1EEENSB_IJNSC_ILi128EEENSB_IJNSC_ILi64EEEEEESJ_EEENS_10bfloat16_tESL_NSA_8TiledMMAINSA_8MMA_AtomIJNSA_4SM904GMMA27MMA_64x64x16_F32BF16BF16_SSILNSP_5MajorE1ELSR_1ELNSP_7ScaleInE1ELSS_1EEEEEENSA_6LayoutISE_NSB_IJNSC_ILi0EEESW_SW_EEEEENSB_IJNSA_10UnderscoreESZ_SZ_EEEEENS7_6detail26Sm90ImplicitGemmTileTraitsINSA_13SM90_TMA_LOADENSA_14ComposedLayoutINSA_7SwizzleILi3ELi4ELi3EEENSA_18smem_ptr_flag_bitsILi16EEENSV_INSB_IJNSB_IJSI_NSC_ILi2EEEEEENSB_IJNSC_ILi8EEES1C_EEENSB_IJSD_NSC_ILi9EEEEEEEEENSB_IJNSB_IJSD_NSC_ILi4096EEEEEENSB_IJSI_NSC_ILi512EEEEEENSB_IJSW_NSC_ILi8192EEEEEEEEEEEEEvEENS13_INSA_20SM90_TMA_LOAD_IM2COLENS15_IS17_S19_NSV_INSB_IJNSB_IJSI_SD_EEES1D_S1F_EEENSB_IJNSB_IJSD_SW_EEES1K_NSB_IJSW_S1H_EEEEEEEEEEvEEEENS_8epilogue10collective6detail29Sm90TmaWarpSpecializedAdapterINS22_15DefaultEpilogueISL_NSB_IJlNSB_IJSD_llEEESW_EEES27_NS21_6thread17LinearCombinationISL_Li1EffLNS28_9ScaleType4KindE0ELNS_15FloatRoundStyleE2ESL_EENS_4gemm15EpilogueDefaultEEEEEvvEEEEvNT_6ParamsE --------------------------
	.section	.nv.shared._ZN7cutlass13device_kernelINS_4conv6kernel13ConvUniversalINS1_16ConvProblemShapeILNS1_8OperatorE2ELi2EEENS1_10collective14CollectiveConvINS1_46MainloopSm90TmaGmmaWarpSpecializedImplicitGemmILS5_2ELi9ELi2EN4cute5tupleIJNSA_1CILi1EEESD_SD_EEENS1_36KernelImplicitTmaWarpSpecializedSm90ELi1EEENSB_IJNSC_ILi128EEENSB_IJNSC_ILi64EEEEEESJ_EEENS_10bfloat16_tESL_NSA_8TiledMMAINSA_8MMA_AtomIJNSA_4SM904GMMA27MMA_64x64x16_F32BF16BF16_SSILNSP_5MajorE1ELSR_1ELNSP_7ScaleInE1ELSS_1EEEEEENSA_6LayoutISE_NSB_IJNSC_ILi0EEESW_SW_EEEEENSB_IJNSA_10UnderscoreESZ_SZ_EEEEENS7_6detail26Sm90ImplicitGemmTileTraitsINSA_13SM90_TMA_LOADENSA_14ComposedLayoutINSA_7SwizzleILi3ELi4ELi3EEENSA_18smem_ptr_flag_bitsILi16EEENSV_INSB_IJNSB_IJSI_NSC_ILi2EEEEEENSB_IJNSC_ILi8EEES1C_EEENSB_IJSD_NSC_ILi9EEEEEEEEENSB_IJNSB_IJSD_NSC_ILi4096EEEEEENSB_IJSI_NSC_ILi512EEEEEENSB_IJSW_NSC_ILi8192EEEEEEEEEEEEEvEENS13_INSA_20SM90_TMA_LOAD_IM2COLENS15_IS17_S19_NSV_INSB_IJNSB_IJSI_SD_EEES1D_S1F_EEENSB_IJNSB_IJSD_SW_EEES1K_NSB_IJSW_S1H_EEEEEEEEEEvEEEENS_8epilogue10collective6detail29Sm90TmaWarpSpecializedAdapterINS22_15DefaultEpilogueISL_NSB_IJlNSB_IJSD_llEEESW_EEES27_NS21_6thread17LinearCombinationISL_Li1EffLNS28_9ScaleType4KindE0ELNS_15FloatRoundStyleE2ESL_EENS_4gemm15EpilogueDefaultEEEEEvvEEEEvNT_6ParamsE,"aw",@nobits
	.sectionflags	@""
	.align	16
	.zero		1024


//--------------------- .nv.shared.reserved.0     --------------------------
	.section	.nv.shared.reserved.0,"aw",@nobits
	.weak		__nv_reservedSMEM_offset_0_alias
	.size		__nv_reservedSMEM_offset_0_alias, 0, 0
	.other		__nv_reservedSMEM_offset_0_alias,@"STO_CUDA_RESERVED_SHARED STV_DEFAULT"
__nv_reservedSMEM_offset_0_alias:
	.zero		0


//--------------------- .nv.global                --------------------------
	.section	.nv.global,"aw",@nobits
.nv.global:
	.type		_ZN39_INTERNAL_32050d08_4_k_cu_5da3f373_27924cute1_E,@object
	.size		_ZN39_INTERNAL_32050d08_4_k_cu_5da3f373_27924cute1_E,(_ZN39_INTERNAL_32050d08_4_k_cu_5da3f373_27924cuda3std3__45__cpo6cbeginE - _ZN39_INTERNAL_32050d08_4_k_cu_5da3f373_27924cute1_E)
_ZN39_INTERNAL_32050d08_4_k_cu_5da3f373_27924cute1_E:
	.zero		1
	.type		_ZN39_INTERNAL_32050d08_4_k_cu_5da3f373_27924cuda3std3__45__cpo6cbeginE,@object
	.size		_ZN39_INTERNAL_32050d08_4_k_cu_5da3f373_27924cuda3std3__45__cpo6cbeginE,(_ZN39_INTERNAL_32050d08_4_k_cu_5da3f373_27924cuda3std3__48in_placeE - _ZN39_INTERNAL_32050d08_4_k_cu_5da3f373_27924cuda3std3__45__cpo6cbeginE)
_ZN39_INTERNAL_32050d08_4_k_cu_5da3f373_27924cuda3std3__45__cpo6cbeginE:
	.zero		1
	.type		_ZN39_INTERNAL_32050d08_4_k_cu_5da3f373_27924cuda3std3__48in_placeE,@object
	.size		_ZN39_INTERNAL_32050d08_4_k_cu_5da3f373_27924cuda3std3__48in_placeE,(_ZN39_INTERNAL_32050d08_4_k_cu_5da3f373_27924cuda3std6ranges3__45__cpo9iter_moveE - _ZN39_INTERNAL_32050d08_4_k_cu_5da3f373_27924cuda3std3__48in_placeE)
_ZN39_INTERNAL_32050d08_4_k_cu_5da3f373_27924cuda3std3__48in_placeE:
	.zero		1
	.type		_ZN39_INTERNAL_32050d08_4_k_cu_5da3f373_27924cuda3std6ranges3__45__cpo9iter_moveE,@object
	.size		_ZN39_INTERNAL_32050d08_4_k_cu_5da3f373_27924cuda3std6ranges3__45__cpo9iter_moveE,(_ZN39_INTERNAL_32050d08_4_k_cu_5da3f373_27924cuda3std3__45__cpo5beginE - _ZN39_INTERNAL_32050d08_4_k_cu_5da3f373_27924cuda3std6ranges3__45__cpo9iter_moveE)
_ZN39_INTERNAL_32050d08_4_k_cu_5da3f373_27924cuda3std6ranges3__45__cpo9iter_moveE:
	.zero		1
	.type		_ZN39_INTERNAL_32050d08_4_k_cu_5da3f373_27924cuda3std3__45__cpo5beginE,@object
	.size		_ZN39_INTERNAL_32050d08_4_k_cu_5da3f373_27924cuda3std3__45__cpo5beginE,(_ZN39_INTERNAL_32050d08_4_k_cu_5da3f373_27924cuda3std3__441_GLOBAL__N__32050d08_4_k_cu_5da3f373_27926ignoreE - _ZN39_INTERNAL_32050d08_4_k_cu_5da3f373_27924cuda3std3__45__cpo5beginE)
_ZN39_INTERNAL_32050d08_4_k_cu_5da3f373_27924cuda3std3__45__cpo5beginE:
	.zero		1
	.type		_ZN39_INTERNAL_32050d08_4_k_cu_5da3f373_27924cuda3std3__441_GLOBAL__N__32050d08_4_k_cu_5da3f373_27926ignoreE,@object
	.size		_ZN39_INTERNAL_32050d08_4_k_cu_5da3f373_27924cuda3std3__441_GLOBAL__N__32050d08_4_k_cu_5da3f373_27926ignoreE,(_ZN39_INTERNAL_32050d08_4_k_cu_5da3f373_27924cute7productE - _ZN39_INTERNAL_32050d08_4_k_cu_5da3f373_27924cuda3std3__441_GLOBAL__N__32050d08_4_k_cu_5da3f373_27926ignoreE)
_ZN39_INTERNAL_32050d08_4_k_cu_5da3f373_27924cuda3std3__441_GLOBAL__N__32050d08_4_k_cu_5da3f373_27926ignoreE:
	.zero		1
	.type		_ZN39_INTERNAL_32050d08_4_k_cu_5da3f373_27924cute7productE,@object
	.size		_ZN39_INTERNAL_32050d08_4_k_cu_5da3f373_27924cute7productE,(_ZN39_INTERNAL_32050d08_4_k_cu_5da3f373_27924cuda3std3__45__cpo3endE - _ZN39_INTERNAL_32050d08_4_k_cu_5da3f373_27924cute7productE)
_ZN39_INTERNAL_32050d08_4_k_cu_5da3f373_27924cute7productE:
	.zero		1
	.type		_ZN39_INTERNAL_32050d08_4_k_cu_5da3f373_27924cuda3std3__45__cpo3endE,@object
	.size		_ZN39_INTERNAL_32050d08_4_k_cu_5da3f373_27924cuda3std3__45__cpo3endE,(_ZN39_INTERNAL_32050d08_4_k_cu_5da3f373_27924cuda3std3__419piecewise_constructE - _ZN39_INTERNAL_32050d08_4_k_cu_5da3f373_27924cuda3std3__45__cpo3endE)
_ZN39_INTERNAL_32050d08_4_k_cu_5da3f373_27924cuda3std3__45__cpo3endE:
	.zero		1
	.type		_ZN39_INTERNAL_32050d08_4_k_cu_5da3f373_27924cuda3std3__419piecewise_constructE,@object
	.size		_ZN39_INTERNAL_32050d08_4_k_cu_5da3f373_27924cuda3std3__419piecewise_constructE,(_ZN39_INTERNAL_32050d08_4_k_cu_5da3f373_27924cuda3std3__45__cpo4cendE - _ZN39_INTERNAL_32050d08_4_k_cu_5da3f373_27924cuda3std3__419piecewise_constructE)
_ZN39_INTERNAL_32050d08_4_k_cu_5da3f373_27924cuda3std3__419piecewise_constructE:
	.zero		1
	.type		_ZN39_INTERNAL_32050d08_4_k_cu_5da3f373_27924cuda3std3__45__cpo4cendE,@object
	.size		_ZN39_INTERNAL_32050d08_4_k_cu_5da3f373_27924cuda3std3__45__cpo4cendE,(_ZN39_INTERNAL_32050d08_4_k_cu_5da3f373_27924cuda3std6ranges3__45__cpo4swapE - _ZN39_INTERNAL_32050d08_4_k_cu_5da3f373_27924cuda3std3__45__cpo4cendE)
_ZN39_INTERNAL_32050d08_4_k_cu_5da3f373_27924cuda3std3__45__cpo4cendE:
	.zero		1
	.type		_ZN39_INTERNAL_32050d08_4_k_cu_5da3f373_27924cuda3std6ranges3__45__cpo4swapE,@object
	.size		_ZN39_INTERNAL_32050d08_4_k_cu_5da3f373_27924cuda3std6ranges3__45__cpo4swapE,(.L_7 - _ZN39_INTERNAL_32050d08_4_k_cu_5da3f373_27924cuda3std6ranges3__45__cpo4swapE)
_ZN39_INTERNAL_32050d08_4_k_cu_5da3f373_27924cuda3std6ranges3__45__cpo4swapE:
	.zero		1
.L_7:


//--------------------- .nv.constant0._ZN7cutlass13device_kernelINS_4conv6kernel13ConvUniversalINS1_16ConvProblemShapeILNS1_8OperatorE2ELi2EEENS1_10collective14CollectiveConvINS1_46MainloopSm90TmaGmmaWarpSpecializedImplicitGemmILS5_2ELi9ELi2EN4cute5tupleIJNSA_1CILi1EEESD_SD_EEENS1_36KernelImplicitTmaWarpSpecializedSm90ELi1EEENSB_IJNSC_ILi128EEENSB_IJNSC_ILi64EEEEEESJ_EEENS_10bfloat16_tESL_NSA_8TiledMMAINSA_8MMA_AtomIJNSA_4SM904GMMA27MMA_64x64x16_F32BF16BF16_SSILNSP_5MajorE1ELSR_1ELNSP_7ScaleInE1ELSS_1EEEEEENSA_6LayoutISE_NSB_IJNSC_ILi0EEESW_SW_EEEEENSB_IJNSA_10UnderscoreESZ_SZ_EEEEENS7_6detail26Sm90ImplicitGemmTileTraitsINSA_13SM90_TMA_LOADENSA_14ComposedLayoutINSA_7SwizzleILi3ELi4ELi3EEENSA_18smem_ptr_flag_bitsILi16EEENSV_INSB_IJNSB_IJSI_NSC_ILi2EEEEEENSB_IJNSC_ILi8EEES1C_EEENSB_IJSD_NSC_ILi9EEEEEEEEENSB_IJNSB_IJSD_NSC_ILi4096EEEEEENSB_IJSI_NSC_ILi512EEEEEENSB_IJSW_NSC_ILi8192EEEEEEEEEEEEEvEENS13_INSA_20SM90_TMA_LOAD_IM2COLENS15_IS17_S19_NSV_INSB_IJNSB_IJSI_SD_EEES1D_S1F_EEENSB_IJNSB_IJSD_SW_EEES1K_NSB_IJSW_S1H_EEEEEEEEEEvEEEENS_8epilogue10collective6detail29Sm90TmaWarpSpecializedAdapterINS22_15DefaultEpilogueISL_NSB_IJlNSB_IJSD_llEEESW_EEES27_NS21_6thread17LinearCombinationISL_Li1EffLNS28_9ScaleType4KindE0ELNS_15FloatRoundStyleE2ESL_EENS_4gemm15EpilogueDefaultEEEEEvvEEEEvNT_6ParamsE --------------------------
	.section	.nv.constant0._ZN7cutlass13device_kernelINS_4conv6kernel13ConvUniversalINS1_16ConvProblemShapeILNS1_8OperatorE2ELi2EEENS1_10collective14CollectiveConvINS1_46MainloopSm90TmaGmmaWarpSpecializedImplicitGemmILS5_2ELi9ELi2EN4cute5tupleIJNSA_1CILi1EEESD_SD_EEENS1_36KernelImplicitTmaWarpSpecializedSm90ELi1EEENSB_IJNSC_ILi128EEENSB_IJNSC_ILi64EEEEEESJ_EEENS_10bfloat16_tESL_NSA_8TiledMMAINSA_8MMA_AtomIJNSA_4SM904GMMA27MMA_64x64x16_F32BF16BF16_SSILNSP_5MajorE1ELSR_1ELNSP_7ScaleInE1ELSS_1EEEEEENSA_6LayoutISE_NSB_IJNSC_ILi0EEESW_SW_EEEEENSB_IJNSA_10UnderscoreESZ_SZ_EEEEENS7_6detail26Sm90ImplicitGemmTileTraitsINSA_13SM90_TMA_LOADENSA_14ComposedLayoutINSA_7SwizzleILi3ELi4ELi3EEENSA_18smem_ptr_flag_bitsILi16EEENSV_INSB_IJNSB_IJSI_NSC_ILi2EEEEEENSB_IJNSC_ILi8EEES1C_EEENSB_IJSD_NSC_ILi9EEEEEEEEENSB_IJNSB_IJSD_NSC_ILi4096EEEEEENSB_IJSI_NSC_ILi512EEEEEENSB_IJSW_NSC_ILi8192EEEEEEEEEEEEEvEENS13_INSA_20SM90_TMA_LOAD_IM2COLENS15_IS17_S19_NSV_INSB_IJNSB_IJSI_SD_EEES1D_S1F_EEENSB_IJNSB_IJSD_SW_EEES1K_NSB_IJSW_S1H_EEEEEEEEEEvEEEENS_8epilogue10collective6detail29Sm90TmaWarpSpecializedAdapterINS22_15DefaultEpilogueISL_NSB_IJlNSB_IJSD_llEEESW_EEES27_NS21_6thread17LinearCombinationISL_Li1EffLNS28_9ScaleType4KindE0ELNS_15FloatRoundStyleE2ESL_EENS_4gemm15EpilogueDefaultEEEEEvvEEEEvNT_6ParamsE,"a",@progbits
	.sectionflags	@""
	.align	4
.nv.constant0._ZN7cutlass13device_kernelINS_4conv6kernel13ConvUniversalINS1_16ConvProblemShapeILNS1_8OperatorE2ELi2EEENS1_10collective14CollectiveConvINS1_46MainloopSm90TmaGmmaWarpSpecializedImplicitGemmILS5_2ELi9ELi2EN4cute5tupleIJNSA_1CILi1EEESD_SD_EEENS1_36KernelImplicitTmaWarpSpecializedSm90ELi1EEENSB_IJNSC_ILi128EEENSB_IJNSC_ILi64EEEEEESJ_EEENS_10bfloat16_tESL_NSA_8TiledMMAINSA_8MMA_AtomIJNSA_4SM904GMMA27MMA_64x64x16_F32BF16BF16_SSILNSP_5MajorE1ELSR_1ELNSP_7ScaleInE1ELSS_1EEEEEENSA_6LayoutISE_NSB_IJNSC_ILi0EEESW_SW_EEEEENSB_IJNSA_10UnderscoreESZ_SZ_EEEEENS7_6detail26Sm90ImplicitGemmTileTraitsINSA_13SM90_TMA_LOADENSA_14ComposedLayoutINSA_7SwizzleILi3ELi4ELi3EEENSA_18smem_ptr_flag_bitsILi16EEENSV_INSB_IJNSB_IJSI_NSC_ILi2EEEEEENSB_IJNSC_ILi8EEES1C_EEENSB_IJSD_NSC_ILi9EEEEEEEEENSB_IJNSB_IJSD_NSC_ILi4096EEEEEENSB_IJSI_NSC_ILi512EEEEEENSB_IJSW_NSC_ILi8192EEEEEEEEEEEEEvEENS13_INSA_20SM90_TMA_LOAD_IM2COLENS15_IS17_S19_NSV_INSB_IJNSB_IJSI_SD_EEES1D_S1F_EEENSB_IJNSB_IJSD_SW_EEES1K_NSB_IJSW_S1H_EEEEEEEEEEvEEEENS_8epilogue10collective6detail29Sm90TmaWarpSpecializedAdapterINS22_15DefaultEpilogueISL_NSB_IJlNSB_IJSD_llEEESW_EEES27_NS21_6thread17LinearCombinationISL_Li1EffLNS28_9ScaleType4KindE0ELNS_15FloatRoundStyleE2ESL_EENS_4gemm15EpilogueDefaultEEEEEvvEEEEvNT_6ParamsE:
	.zero		1536


//--------------------- SYMBOLS --------------------------

	.type		.nv.reservedSmem.offset0,@object
	.size		.nv.reservedSmem.offset0,0x4
